//
// Generated by NVIDIA NVVM Compiler
//
// Compiler Build ID: CL-36424714
// Cuda compilation tools, release 13.0, V13.0.88
// Based on NVVM 20.0.0
//

.version 9.0
.target sm_100
.address_size 64

	// .globl	unary_op_sqr_f32
.global .align 4 .b8 __cudart_i2opi_f[24] = {65, 144, 67, 60, 153, 149, 98, 219, 192, 221, 52, 245, 209, 87, 39, 252, 41, 21, 68, 78, 110, 131, 249, 162};

.visible .entry unary_op_sqr_f32(
	.param .u64 .ptr .align 1 unary_op_sqr_f32_param_0,
	.param .u64 .ptr .align 1 unary_op_sqr_f32_param_1,
	.param .u32 unary_op_sqr_f32_param_2
)
{
	.reg .pred 	%p<2>;
	.reg .b32 	%r<6>;
	.reg .b32 	%f<3>;
	.reg .b64 	%rd<8>;

	ld.param.u64 	%rd1, [unary_op_sqr_f32_param_0];
	ld.param.u64 	%rd2, [unary_op_sqr_f32_param_1];
	ld.param.u32 	%r2, [unary_op_sqr_f32_param_2];
	mov.u32 	%r3, %ctaid.x;
	mov.u32 	%r4, %ntid.x;
	mov.u32 	%r5, %tid.x;
	mad.lo.s32 	%r1, %r3, %r4, %r5;
	setp.ge.s32 	%p1, %r1, %r2;
	@%p1 bra 	$L__BB0_2;
	cvta.to.global.u64 	%rd3, %rd1;
	cvta.to.global.u64 	%rd4, %rd2;
	mul.wide.s32 	%rd5, %r1, 4;
	add.s64 	%rd6, %rd3, %rd5;
	ld.global.f32 	%f1, [%rd6];
	mul.f32 	%f2, %f1, %f1;
	add.s64 	%rd7, %rd4, %rd5;
	st.global.f32 	[%rd7], %f2;
$L__BB0_2:
	ret;

}
	// .globl	unary_op_sqr_f16
.visible .entry unary_op_sqr_f16(
	.param .u64 .ptr .align 1 unary_op_sqr_f16_param_0,
	.param .u64 .ptr .align 1 unary_op_sqr_f16_param_1,
	.param .u32 unary_op_sqr_f16_param_2
)
{
	.reg .pred 	%p<2>;
	.reg .b16 	%rs<3>;
	.reg .b32 	%r<6>;
	.reg .b32 	%f<3>;
	.reg .b64 	%rd<8>;

	ld.param.u64 	%rd1, [unary_op_sqr_f16_param_0];
	ld.param.u64 	%rd2, [unary_op_sqr_f16_param_1];
	ld.param.u32 	%r2, [unary_op_sqr_f16_param_2];
	mov.u32 	%r3, %ctaid.x;
	mov.u32 	%r4, %ntid.x;
	mov.u32 	%r5, %tid.x;
	mad.lo.s32 	%r1, %r3, %r4, %r5;
	setp.ge.s32 	%p1, %r1, %r2;
	@%p1 bra 	$L__BB1_2;
	cvta.to.global.u64 	%rd3, %rd1;
	cvta.to.global.u64 	%rd4, %rd2;
	mul.wide.s32 	%rd5, %r1, 2;
	add.s64 	%rd6, %rd3, %rd5;
	ld.global.u16 	%rs1, [%rd6];
	// begin inline asm
	{  cvt.f32.f16 %f1, %rs1;}

	// end inline asm
	mul.f32 	%f2, %f1, %f1;
	// begin inline asm
	{  cvt.rn.f16.f32 %rs2, %f2;}

	// end inline asm
	add.s64 	%rd7, %rd4, %rd5;
	st.global.u16 	[%rd7], %rs2;
$L__BB1_2:
	ret;

}
	// .globl	unary_op_sqrt_f32
.visible .entry unary_op_sqrt_f32(
	.param .u64 .ptr .align 1 unary_op_sqrt_f32_param_0,
	.param .u64 .ptr .align 1 unary_op_sqrt_f32_param_1,
	.param .u32 unary_op_sqrt_f32_param_2
)
{
	.reg .pred 	%p<2>;
	.reg .b32 	%r<6>;
	.reg .b32 	%f<3>;
	.reg .b64 	%rd<8>;

	ld.param.u64 	%rd1, [unary_op_sqrt_f32_param_0];
	ld.param.u64 	%rd2, [unary_op_sqrt_f32_param_1];
	ld.param.u32 	%r2, [unary_op_sqrt_f32_param_2];
	mov.u32 	%r3, %ctaid.x;
	mov.u32 	%r4, %ntid.x;
	mov.u32 	%r5, %tid.x;
	mad.lo.s32 	%r1, %r3, %r4, %r5;
	setp.ge.s32 	%p1, %r1, %r2;
	@%p1 bra 	$L__BB2_2;
	cvta.to.global.u64 	%rd3, %rd1;
	cvta.to.global.u64 	%rd4, %rd2;
	mul.wide.s32 	%rd5, %r1, 4;
	add.s64 	%rd6, %rd3, %rd5;
	ld.global.f32 	%f1, [%rd6];
	sqrt.rn.f32 	%f2, %f1;
	add.s64 	%rd7, %rd4, %rd5;
	st.global.f32 	[%rd7], %f2;
$L__BB2_2:
	ret;

}
	// .globl	unary_op_sqrt_f16
.visible .entry unary_op_sqrt_f16(
	.param .u64 .ptr .align 1 unary_op_sqrt_f16_param_0,
	.param .u64 .ptr .align 1 unary_op_sqrt_f16_param_1,
	.param .u32 unary_op_sqrt_f16_param_2
)
{
	.reg .pred 	%p<2>;
	.reg .b16 	%rs<3>;
	.reg .b32 	%r<6>;
	.reg .b32 	%f<3>;
	.reg .b64 	%rd<8>;

	ld.param.u64 	%rd1, [unary_op_sqrt_f16_param_0];
	ld.param.u64 	%rd2, [unary_op_sqrt_f16_param_1];
	ld.param.u32 	%r2, [unary_op_sqrt_f16_param_2];
	mov.u32 	%r3, %ctaid.x;
	mov.u32 	%r4, %ntid.x;
	mov.u32 	%r5, %tid.x;
	mad.lo.s32 	%r1, %r3, %r4, %r5;
	setp.ge.s32 	%p1, %r1, %r2;
	@%p1 bra 	$L__BB3_2;
	cvta.to.global.u64 	%rd3, %rd1;
	cvta.to.global.u64 	%rd4, %rd2;
	mul.wide.s32 	%rd5, %r1, 2;
	add.s64 	%rd6, %rd3, %rd5;
	ld.global.u16 	%rs1, [%rd6];
	// begin inline asm
	{  cvt.f32.f16 %f1, %rs1;}

	// end inline asm
	sqrt.rn.f32 	%f2, %f1;
	// begin inline asm
	{  cvt.rn.f16.f32 %rs2, %f2;}

	// end inline asm
	add.s64 	%rd7, %rd4, %rd5;
	st.global.u16 	[%rd7], %rs2;
$L__BB3_2:
	ret;

}
	// .globl	unary_op_exp_f32
.visible .entry unary_op_exp_f32(
	.param .u64 .ptr .align 1 unary_op_exp_f32_param_0,
	.param .u64 .ptr .align 1 unary_op_exp_f32_param_1,
	.param .u32 unary_op_exp_f32_param_2
)
{
	.reg .pred 	%p<2>;
	.reg .b32 	%r<8>;
	.reg .b32 	%f<14>;
	.reg .b64 	%rd<8>;

	ld.param.u64 	%rd1, [unary_op_exp_f32_param_0];
	ld.param.u64 	%rd2, [unary_op_exp_f32_param_1];
	ld.param.u32 	%r2, [unary_op_exp_f32_param_2];
	mov.u32 	%r3, %ctaid.x;
	mov.u32 	%r4, %ntid.x;
	mov.u32 	%r5, %tid.x;
	mad.lo.s32 	%r1, %r3, %r4, %r5;
	setp.ge.s32 	%p1, %r1, %r2;
	@%p1 bra 	$L__BB4_2;
	cvta.to.global.u64 	%rd3, %rd1;
	cvta.to.global.u64 	%rd4, %rd2;
	mul.wide.s32 	%rd5, %r1, 4;
	add.s64 	%rd6, %rd3, %rd5;
	ld.global.f32 	%f1, [%rd6];
	fma.rn.f32 	%f2, %f1, 0f3BBB989D, 0f3F000000;
	cvt.sat.f32.f32 	%f3, %f2;
	mov.f32 	%f4, 0f4B400001;
	mov.f32 	%f5, 0f437C0000;
	fma.rm.f32 	%f6, %f3, %f5, %f4;
	add.f32 	%f7, %f6, 0fCB40007F;
	neg.f32 	%f8, %f7;
	fma.rn.f32 	%f9, %f1, 0f3FB8AA3B, %f8;
	fma.rn.f32 	%f10, %f1, 0f32A57060, %f9;
	mov.b32 	%r6, %f6;
	shl.b32 	%r7, %r6, 23;
	mov.b32 	%f11, %r7;
	ex2.approx.ftz.f32 	%f12, %f10;
	mul.f32 	%f13, %f12, %f11;
	add.s64 	%rd7, %rd4, %rd5;
	st.global.f32 	[%rd7], %f13;
$L__BB4_2:
	ret;

}
	// .globl	unary_op_exp_f16
.visible .entry unary_op_exp_f16(
	.param .u64 .ptr .align 1 unary_op_exp_f16_param_0,
	.param .u64 .ptr .align 1 unary_op_exp_f16_param_1,
	.param .u32 unary_op_exp_f16_param_2
)
{
	.reg .pred 	%p<2>;
	.reg .b16 	%rs<3>;
	.reg .b32 	%r<8>;
	.reg .b32 	%f<14>;
	.reg .b64 	%rd<8>;

	ld.param.u64 	%rd1, [unary_op_exp_f16_param_0];
	ld.param.u64 	%rd2, [unary_op_exp_f16_param_1];
	ld.param.u32 	%r2, [unary_op_exp_f16_param_2];
	mov.u32 	%r3, %ctaid.x;
	mov.u32 	%r4, %ntid.x;
	mov.u32 	%r5, %tid.x;
	mad.lo.s32 	%r1, %r3, %r4, %r5;
	setp.ge.s32 	%p1, %r1, %r2;
	@%p1 bra 	$L__BB5_2;
	cvta.to.global.u64 	%rd3, %rd1;
	cvta.to.global.u64 	%rd4, %rd2;
	mul.wide.s32 	%rd5, %r1, 2;
	add.s64 	%rd6, %rd3, %rd5;
	ld.global.u16 	%rs1, [%rd6];
	// begin inline asm
	{  cvt.f32.f16 %f1, %rs1;}

	// end inline asm
	fma.rn.f32 	%f3, %f1, 0f3BBB989D, 0f3F000000;
	cvt.sat.f32.f32 	%f4, %f3;
	mov.f32 	%f5, 0f4B400001;
	mov.f32 	%f6, 0f437C0000;
	fma.rm.f32 	%f7, %f4, %f6, %f5;
	add.f32 	%f8, %f7, 0fCB40007F;
	neg.f32 	%f9, %f8;
	fma.rn.f32 	%f10, %f1, 0f3FB8AA3B, %f9;
	fma.rn.f32 	%f11, %f1, 0f32A57060, %f10;
	mov.b32 	%r6, %f7;
	shl.b32 	%r7, %r6, 23;
	mov.b32 	%f12, %r7;
	ex2.approx.ftz.f32 	%f13, %f11;
	mul.f32 	%f2, %f13, %f12;
	// begin inline asm
	{  cvt.rn.f16.f32 %rs2, %f2;}

	// end inline asm
	add.s64 	%rd7, %rd4, %rd5;
	st.global.u16 	[%rd7], %rs2;
$L__BB5_2:
	ret;

}
	// .globl	unary_op_tanh_f32
.visible .entry unary_op_tanh_f32(
	.param .u64 .ptr .align 1 unary_op_tanh_f32_param_0,
	.param .u64 .ptr .align 1 unary_op_tanh_f32_param_1,
	.param .u32 unary_op_tanh_f32_param_2
)
{
	.reg .pred 	%p<4>;
	.reg .b32 	%r<6>;
	.reg .b32 	%f<17>;
	.reg .b64 	%rd<8>;

	ld.param.u64 	%rd1, [unary_op_tanh_f32_param_0];
	ld.param.u64 	%rd2, [unary_op_tanh_f32_param_1];
	ld.param.u32 	%r2, [unary_op_tanh_f32_param_2];
	mov.u32 	%r3, %ctaid.x;
	mov.u32 	%r4, %ntid.x;
	mov.u32 	%r5, %tid.x;
	mad.lo.s32 	%r1, %r3, %r4, %r5;
	setp.ge.s32 	%p1, %r1, %r2;
	@%p1 bra 	$L__BB6_2;
	cvta.to.global.u64 	%rd3, %rd1;
	cvta.to.global.u64 	%rd4, %rd2;
	mul.wide.s32 	%rd5, %r1, 4;
	add.s64 	%rd6, %rd3, %rd5;
	ld.global.f32 	%f1, [%rd6];
	abs.f32 	%f2, %f1;
	mul.f32 	%f3, %f2, 0f4038AA3B;
	ex2.approx.ftz.f32 	%f4, %f3;
	add.f32 	%f5, %f4, 0f3F800000;
	rcp.approx.ftz.f32 	%f6, %f5;
	fma.rn.f32 	%f7, %f6, 0fC0000000, 0f3F800000;
	setp.ge.f32 	%p2, %f2, 0f41102CB4;
	selp.f32 	%f8, 0f3F800000, %f7, %p2;
	copysign.f32 	%f9, %f1, %f8;
	mul.f32 	%f10, %f1, %f1;
	fma.rn.f32 	%f11, %f10, 0f3C80F082, 0fBD563CAE;
	fma.rn.f32 	%f12, %f11, %f10, 0f3E085941;
	fma.rn.f32 	%f13, %f12, %f10, 0fBEAAA9ED;
	fma.rn.f32 	%f14, %f13, %f10, 0f00000000;
	fma.rn.f32 	%f15, %f14, %f1, %f1;
	setp.ge.f32 	%p3, %f2, 0f3F19999A;
	selp.f32 	%f16, %f9, %f15, %p3;
	add.s64 	%rd7, %rd4, %rd5;
	st.global.f32 	[%rd7], %f16;
$L__BB6_2:
	ret;

}
	// .globl	unary_op_tanh_f16
.visible .entry unary_op_tanh_f16(
	.param .u64 .ptr .align 1 unary_op_tanh_f16_param_0,
	.param .u64 .ptr .align 1 unary_op_tanh_f16_param_1,
	.param .u32 unary_op_tanh_f16_param_2
)
{
	.reg .pred 	%p<4>;
	.reg .b16 	%rs<3>;
	.reg .b32 	%r<6>;
	.reg .b32 	%f<17>;
	.reg .b64 	%rd<8>;

	ld.param.u64 	%rd1, [unary_op_tanh_f16_param_0];
	ld.param.u64 	%rd2, [unary_op_tanh_f16_param_1];
	ld.param.u32 	%r2, [unary_op_tanh_f16_param_2];
	mov.u32 	%r3, %ctaid.x;
	mov.u32 	%r4, %ntid.x;
	mov.u32 	%r5, %tid.x;
	mad.lo.s32 	%r1, %r3, %r4, %r5;
	setp.ge.s32 	%p1, %r1, %r2;
	@%p1 bra 	$L__BB7_2;
	cvta.to.global.u64 	%rd3, %rd1;
	cvta.to.global.u64 	%rd4, %rd2;
	mul.wide.s32 	%rd5, %r1, 2;
	add.s64 	%rd6, %rd3, %rd5;
	ld.global.u16 	%rs1, [%rd6];
	// begin inline asm
	{  cvt.f32.f16 %f1, %rs1;}

	// end inline asm
	abs.f32 	%f3, %f1;
	mul.f32 	%f4, %f3, 0f4038AA3B;
	ex2.approx.ftz.f32 	%f5, %f4;
	add.f32 	%f6, %f5, 0f3F800000;
	rcp.approx.ftz.f32 	%f7, %f6;
	fma.rn.f32 	%f8, %f7, 0fC0000000, 0f3F800000;
	setp.ge.f32 	%p2, %f3, 0f41102CB4;
	selp.f32 	%f9, 0f3F800000, %f8, %p2;
	copysign.f32 	%f10, %f1, %f9;
	mul.f32 	%f11, %f1, %f1;
	fma.rn.f32 	%f12, %f11, 0f3C80F082, 0fBD563CAE;
	fma.rn.f32 	%f13, %f12, %f11, 0f3E085941;
	fma.rn.f32 	%f14, %f13, %f11, 0fBEAAA9ED;
	fma.rn.f32 	%f15, %f14, %f11, 0f00000000;
	fma.rn.f32 	%f16, %f15, %f1, %f1;
	setp.ge.f32 	%p3, %f3, 0f3F19999A;
	selp.f32 	%f2, %f10, %f16, %p3;
	// begin inline asm
	{  cvt.rn.f16.f32 %rs2, %f2;}

	// end inline asm
	add.s64 	%rd7, %rd4, %rd5;
	st.global.u16 	[%rd7], %rs2;
$L__BB7_2:
	ret;

}
	// .globl	unary_op_cos_f32
.visible .entry unary_op_cos_f32(
	.param .u64 .ptr .align 1 unary_op_cos_f32_param_0,
	.param .u64 .ptr .align 1 unary_op_cos_f32_param_1,
	.param .u32 unary_op_cos_f32_param_2
)
{
	.local .align 4 .b8 	__local_depot8[28];
	.reg .b64 	%SP;
	.reg .b64 	%SPL;
	.reg .pred 	%p<10>;
	.reg .b32 	%r<46>;
	.reg .b32 	%f<28>;
	.reg .b64 	%rd<29>;
	.reg .b64 	%fd<3>;

	mov.u64 	%SPL, __local_depot8;
	ld.param.u64 	%rd9, [unary_op_cos_f32_param_0];
	ld.param.u64 	%rd10, [unary_op_cos_f32_param_1];
	ld.param.u32 	%r16, [unary_op_cos_f32_param_2];
	add.u64 	%rd1, %SPL, 0;
	mov.u32 	%r17, %ctaid.x;
	mov.u32 	%r18, %ntid.x;
	mov.u32 	%r19, %tid.x;
	mad.lo.s32 	%r1, %r17, %r18, %r19;
	setp.ge.s32 	%p1, %r1, %r16;
	@%p1 bra 	$L__BB8_10;
	cvta.to.global.u64 	%rd12, %rd9;
	mul.wide.s32 	%rd13, %r1, 4;
	add.s64 	%rd14, %rd12, %rd13;
	ld.global.f32 	%f1, [%rd14];
	mul.f32 	%f7, %f1, 0f3F22F983;
	cvt.rni.s32.f32 	%r45, %f7;
	cvt.rn.f32.s32 	%f8, %r45;
	fma.rn.f32 	%f9, %f8, 0fBFC90FDA, %f1;
	fma.rn.f32 	%f10, %f8, 0fB3A22168, %f9;
	fma.rn.f32 	%f27, %f8, 0fA7C234C5, %f10;
	abs.f32 	%f3, %f1;
	setp.ltu.f32 	%p2, %f3, 0f47CE4780;
	@%p2 bra 	$L__BB8_9;
	setp.neu.f32 	%p3, %f3, 0f7F800000;
	@%p3 bra 	$L__BB8_4;
	mov.f32 	%f13, 0f00000000;
	mul.rn.f32 	%f27, %f1, %f13;
	mov.b32 	%r45, 0;
	bra.uni 	$L__BB8_9;
$L__BB8_4:
	mov.b32 	%r3, %f1;
	shl.b32 	%r21, %r3, 8;
	or.b32  	%r4, %r21, -2147483648;
	mov.b64 	%rd28, 0;
	mov.b32 	%r42, 0;
	mov.u64 	%rd26, __cudart_i2opi_f;
	mov.u64 	%rd27, %rd1;
$L__BB8_5:
	.pragma "nounroll";
	ld.global.nc.u32 	%r22, [%rd26];
	mad.wide.u32 	%rd17, %r22, %r4, %rd28;
	shr.u64 	%rd28, %rd17, 32;
	st.local.u32 	[%rd27], %rd17;
	add.s32 	%r42, %r42, 1;
	add.s64 	%rd27, %rd27, 4;
	add.s64 	%rd26, %rd26, 4;
	setp.ne.s32 	%p4, %r42, 6;
	@%p4 bra 	$L__BB8_5;
	shr.u32 	%r23, %r3, 23;
	st.local.u32 	[%rd1+24], %rd28;
	and.b32  	%r7, %r23, 31;
	and.b32  	%r24, %r23, 224;
	add.s32 	%r25, %r24, -128;
	shr.u32 	%r26, %r25, 5;
	mul.wide.u32 	%rd18, %r26, 4;
	sub.s64 	%rd8, %rd1, %rd18;
	ld.local.u32 	%r43, [%rd8+24];
	ld.local.u32 	%r44, [%rd8+20];
	setp.eq.s32 	%p5, %r7, 0;
	@%p5 bra 	$L__BB8_8;
	shf.l.wrap.b32 	%r43, %r44, %r43, %r7;
	ld.local.u32 	%r27, [%rd8+16];
	shf.l.wrap.b32 	%r44, %r27, %r44, %r7;
$L__BB8_8:
	shr.u32 	%r28, %r43, 30;
	shf.l.wrap.b32 	%r29, %r44, %r43, 2;
	shl.b32 	%r30, %r44, 2;
	shr.u32 	%r31, %r29, 31;
	add.s32 	%r32, %r31, %r28;
	neg.s32 	%r33, %r32;
	setp.lt.s32 	%p6, %r3, 0;
	selp.b32 	%r45, %r33, %r32, %p6;
	xor.b32  	%r34, %r29, %r3;
	shr.s32 	%r35, %r29, 31;
	xor.b32  	%r36, %r35, %r29;
	xor.b32  	%r37, %r35, %r30;
	cvt.u64.u32 	%rd19, %r36;
	shl.b64 	%rd20, %rd19, 32;
	cvt.u64.u32 	%rd21, %r37;
	or.b64  	%rd22, %rd20, %rd21;
	cvt.rn.f64.s64 	%fd1, %rd22;
	mul.f64 	%fd2, %fd1, 0d3BF921FB54442D19;
	cvt.rn.f32.f64 	%f11, %fd2;
	neg.f32 	%f12, %f11;
	setp.lt.s32 	%p7, %r34, 0;
	selp.f32 	%f27, %f12, %f11, %p7;
$L__BB8_9:
	add.s32 	%r39, %r45, 1;
	mul.rn.f32 	%f14, %f27, %f27;
	and.b32  	%r40, %r45, 1;
	setp.eq.b32 	%p8, %r40, 1;
	selp.f32 	%f15, %f27, 0f3F800000, %p8;
	fma.rn.f32 	%f16, %f14, %f15, 0f00000000;
	fma.rn.f32 	%f17, %f14, 0f37CBAC00, 0fBAB607ED;
	selp.f32 	%f18, 0fB94D4153, %f17, %p8;
	selp.f32 	%f19, 0f3C0885E4, 0f3D2AAABB, %p8;
	fma.rn.f32 	%f20, %f18, %f14, %f19;
	selp.f32 	%f21, 0fBE2AAAA8, 0fBEFFFFFF, %p8;
	fma.rn.f32 	%f22, %f20, %f14, %f21;
	fma.rn.f32 	%f23, %f22, %f16, %f15;
	and.b32  	%r41, %r39, 2;
	setp.eq.s32 	%p9, %r41, 0;
	mov.f32 	%f24, 0f00000000;
	sub.f32 	%f25, %f24, %f23;
	selp.f32 	%f26, %f23, %f25, %p9;
	cvta.to.global.u64 	%rd23, %rd10;
	add.s64 	%rd25, %rd23, %rd13;
	st.global.f32 	[%rd25], %f26;
$L__BB8_10:
	ret;

}
	// .globl	unary_op_cos_f16
.visible .entry unary_op_cos_f16(
	.param .u64 .ptr .align 1 unary_op_cos_f16_param_0,
	.param .u64 .ptr .align 1 unary_op_cos_f16_param_1,
	.param .u32 unary_op_cos_f16_param_2
)
{
	.local .align 4 .b8 	__local_depot9[28];
	.reg .b64 	%SP;
	.reg .b64 	%SPL;
	.reg .pred 	%p<10>;
	.reg .b16 	%rs<3>;
	.reg .b32 	%r<46>;
	.reg .b32 	%f<29>;
	.reg .b64 	%rd<29>;
	.reg .b64 	%fd<3>;

	mov.u64 	%SPL, __local_depot9;
	ld.param.u64 	%rd9, [unary_op_cos_f16_param_0];
	ld.param.u64 	%rd10, [unary_op_cos_f16_param_1];
	ld.param.u32 	%r16, [unary_op_cos_f16_param_2];
	add.u64 	%rd1, %SPL, 0;
	mov.u32 	%r17, %ctaid.x;
	mov.u32 	%r18, %ntid.x;
	mov.u32 	%r19, %tid.x;
	mad.lo.s32 	%r1, %r17, %r18, %r19;
	setp.ge.s32 	%p1, %r1, %r16;
	@%p1 bra 	$L__BB9_10;
	cvta.to.global.u64 	%rd12, %rd9;
	mul.wide.s32 	%rd13, %r1, 2;
	add.s64 	%rd14, %rd12, %rd13;
	ld.global.u16 	%rs1, [%rd14];
	// begin inline asm
	{  cvt.f32.f16 %f7, %rs1;}

	// end inline asm
	mul.f32 	%f8, %f7, 0f3F22F983;
	cvt.rni.s32.f32 	%r45, %f8;
	cvt.rn.f32.s32 	%f9, %r45;
	fma.rn.f32 	%f10, %f9, 0fBFC90FDA, %f7;
	fma.rn.f32 	%f11, %f9, 0fB3A22168, %f10;
	fma.rn.f32 	%f28, %f9, 0fA7C234C5, %f11;
	abs.f32 	%f3, %f7;
	setp.ltu.f32 	%p2, %f3, 0f47CE4780;
	@%p2 bra 	$L__BB9_9;
	setp.neu.f32 	%p3, %f3, 0f7F800000;
	@%p3 bra 	$L__BB9_4;
	mov.f32 	%f14, 0f00000000;
	mul.rn.f32 	%f28, %f7, %f14;
	mov.b32 	%r45, 0;
	bra.uni 	$L__BB9_9;
$L__BB9_4:
	mov.b32 	%r3, %f7;
	shl.b32 	%r21, %r3, 8;
	or.b32  	%r4, %r21, -2147483648;
	mov.b64 	%rd28, 0;
	mov.b32 	%r42, 0;
	mov.u64 	%rd26, __cudart_i2opi_f;
	mov.u64 	%rd27, %rd1;
$L__BB9_5:
	.pragma "nounroll";
	ld.global.nc.u32 	%r22, [%rd26];
	mad.wide.u32 	%rd17, %r22, %r4, %rd28;
	shr.u64 	%rd28, %rd17, 32;
	st.local.u32 	[%rd27], %rd17;
	add.s32 	%r42, %r42, 1;
	add.s64 	%rd27, %rd27, 4;
	add.s64 	%rd26, %rd26, 4;
	setp.ne.s32 	%p4, %r42, 6;
	@%p4 bra 	$L__BB9_5;
	shr.u32 	%r23, %r3, 23;
	st.local.u32 	[%rd1+24], %rd28;
	and.b32  	%r7, %r23, 31;
	and.b32  	%r24, %r23, 224;
	add.s32 	%r25, %r24, -128;
	shr.u32 	%r26, %r25, 5;
	mul.wide.u32 	%rd18, %r26, 4;
	sub.s64 	%rd8, %rd1, %rd18;
	ld.local.u32 	%r43, [%rd8+24];
	ld.local.u32 	%r44, [%rd8+20];
	setp.eq.s32 	%p5, %r7, 0;
	@%p5 bra 	$L__BB9_8;
	shf.l.wrap.b32 	%r43, %r44, %r43, %r7;
	ld.local.u32 	%r27, [%rd8+16];
	shf.l.wrap.b32 	%r44, %r27, %r44, %r7;
$L__BB9_8:
	shr.u32 	%r28, %r43, 30;
	shf.l.wrap.b32 	%r29, %r44, %r43, 2;
	shl.b32 	%r30, %r44, 2;
	shr.u32 	%r31, %r29, 31;
	add.s32 	%r32, %r31, %r28;
	neg.s32 	%r33, %r32;
	setp.lt.s32 	%p6, %r3, 0;
	selp.b32 	%r45, %r33, %r32, %p6;
	xor.b32  	%r34, %r29, %r3;
	shr.s32 	%r35, %r29, 31;
	xor.b32  	%r36, %r35, %r29;
	xor.b32  	%r37, %r35, %r30;
	cvt.u64.u32 	%rd19, %r36;
	shl.b64 	%rd20, %rd19, 32;
	cvt.u64.u32 	%rd21, %r37;
	or.b64  	%rd22, %rd20, %rd21;
	cvt.rn.f64.s64 	%fd1, %rd22;
	mul.f64 	%fd2, %fd1, 0d3BF921FB54442D19;
	cvt.rn.f32.f64 	%f12, %fd2;
	neg.f32 	%f13, %f12;
	setp.lt.s32 	%p7, %r34, 0;
	selp.f32 	%f28, %f13, %f12, %p7;
$L__BB9_9:
	add.s32 	%r39, %r45, 1;
	mul.rn.f32 	%f16, %f28, %f28;
	and.b32  	%r40, %r45, 1;
	setp.eq.b32 	%p8, %r40, 1;
	selp.f32 	%f17, %f28, 0f3F800000, %p8;
	fma.rn.f32 	%f18, %f16, %f17, 0f00000000;
	fma.rn.f32 	%f19, %f16, 0f37CBAC00, 0fBAB607ED;
	selp.f32 	%f20, 0fB94D4153, %f19, %p8;
	selp.f32 	%f21, 0f3C0885E4, 0f3D2AAABB, %p8;
	fma.rn.f32 	%f22, %f20, %f16, %f21;
	selp.f32 	%f23, 0fBE2AAAA8, 0fBEFFFFFF, %p8;
	fma.rn.f32 	%f24, %f22, %f16, %f23;
	fma.rn.f32 	%f25, %f24, %f18, %f17;
	and.b32  	%r41, %r39, 2;
	setp.eq.s32 	%p9, %r41, 0;
	mov.f32 	%f26, 0f00000000;
	sub.f32 	%f27, %f26, %f25;
	selp.f32 	%f15, %f25, %f27, %p9;
	// begin inline asm
	{  cvt.rn.f16.f32 %rs2, %f15;}

	// end inline asm
	cvta.to.global.u64 	%rd23, %rd10;
	add.s64 	%rd25, %rd23, %rd13;
	st.global.u16 	[%rd25], %rs2;
$L__BB9_10:
	ret;

}
	// .globl	unary_op_sin_f32
.visible .entry unary_op_sin_f32(
	.param .u64 .ptr .align 1 unary_op_sin_f32_param_0,
	.param .u64 .ptr .align 1 unary_op_sin_f32_param_1,
	.param .u32 unary_op_sin_f32_param_2
)
{
	.local .align 4 .b8 	__local_depot10[28];
	.reg .b64 	%SP;
	.reg .b64 	%SPL;
	.reg .pred 	%p<10>;
	.reg .b32 	%r<45>;
	.reg .b32 	%f<28>;
	.reg .b64 	%rd<29>;
	.reg .b64 	%fd<3>;

	mov.u64 	%SPL, __local_depot10;
	ld.param.u64 	%rd9, [unary_op_sin_f32_param_0];
	ld.param.u64 	%rd10, [unary_op_sin_f32_param_1];
	ld.param.u32 	%r16, [unary_op_sin_f32_param_2];
	add.u64 	%rd1, %SPL, 0;
	mov.u32 	%r17, %ctaid.x;
	mov.u32 	%r18, %ntid.x;
	mov.u32 	%r19, %tid.x;
	mad.lo.s32 	%r1, %r17, %r18, %r19;
	setp.ge.s32 	%p1, %r1, %r16;
	@%p1 bra 	$L__BB10_10;
	cvta.to.global.u64 	%rd12, %rd9;
	mul.wide.s32 	%rd13, %r1, 4;
	add.s64 	%rd14, %rd12, %rd13;
	ld.global.f32 	%f1, [%rd14];
	mul.f32 	%f7, %f1, 0f3F22F983;
	cvt.rni.s32.f32 	%r44, %f7;
	cvt.rn.f32.s32 	%f8, %r44;
	fma.rn.f32 	%f9, %f8, 0fBFC90FDA, %f1;
	fma.rn.f32 	%f10, %f8, 0fB3A22168, %f9;
	fma.rn.f32 	%f27, %f8, 0fA7C234C5, %f10;
	abs.f32 	%f3, %f1;
	setp.ltu.f32 	%p2, %f3, 0f47CE4780;
	@%p2 bra 	$L__BB10_9;
	setp.neu.f32 	%p3, %f3, 0f7F800000;
	@%p3 bra 	$L__BB10_4;
	mov.f32 	%f13, 0f00000000;
	mul.rn.f32 	%f27, %f1, %f13;
	mov.b32 	%r44, 0;
	bra.uni 	$L__BB10_9;
$L__BB10_4:
	mov.b32 	%r3, %f1;
	shl.b32 	%r21, %r3, 8;
	or.b32  	%r4, %r21, -2147483648;
	mov.b64 	%rd28, 0;
	mov.b32 	%r41, 0;
	mov.u64 	%rd26, __cudart_i2opi_f;
	mov.u64 	%rd27, %rd1;
$L__BB10_5:
	.pragma "nounroll";
	ld.global.nc.u32 	%r22, [%rd26];
	mad.wide.u32 	%rd17, %r22, %r4, %rd28;
	shr.u64 	%rd28, %rd17, 32;
	st.local.u32 	[%rd27], %rd17;
	add.s32 	%r41, %r41, 1;
	add.s64 	%rd27, %rd27, 4;
	add.s64 	%rd26, %rd26, 4;
	setp.ne.s32 	%p4, %r41, 6;
	@%p4 bra 	$L__BB10_5;
	shr.u32 	%r23, %r3, 23;
	st.local.u32 	[%rd1+24], %rd28;
	and.b32  	%r7, %r23, 31;
	and.b32  	%r24, %r23, 224;
	add.s32 	%r25, %r24, -128;
	shr.u32 	%r26, %r25, 5;
	mul.wide.u32 	%rd18, %r26, 4;
	sub.s64 	%rd8, %rd1, %rd18;
	ld.local.u32 	%r42, [%rd8+24];
	ld.local.u32 	%r43, [%rd8+20];
	setp.eq.s32 	%p5, %r7, 0;
	@%p5 bra 	$L__BB10_8;
	shf.l.wrap.b32 	%r42, %r43, %r42, %r7;
	ld.local.u32 	%r27, [%rd8+16];
	shf.l.wrap.b32 	%r43, %r27, %r43, %r7;
$L__BB10_8:
	shr.u32 	%r28, %r42, 30;
	shf.l.wrap.b32 	%r29, %r43, %r42, 2;
	shl.b32 	%r30, %r43, 2;
	shr.u32 	%r31, %r29, 31;
	add.s32 	%r32, %r31, %r28;
	neg.s32 	%r33, %r32;
	setp.lt.s32 	%p6, %r3, 0;
	selp.b32 	%r44, %r33, %r32, %p6;
	xor.b32  	%r34, %r29, %r3;
	shr.s32 	%r35, %r29, 31;
	xor.b32  	%r36, %r35, %r29;
	xor.b32  	%r37, %r35, %r30;
	cvt.u64.u32 	%rd19, %r36;
	shl.b64 	%rd20, %rd19, 32;
	cvt.u64.u32 	%rd21, %r37;
	or.b64  	%rd22, %rd20, %rd21;
	cvt.rn.f64.s64 	%fd1, %rd22;
	mul.f64 	%fd2, %fd1, 0d3BF921FB54442D19;
	cvt.rn.f32.f64 	%f11, %fd2;
	neg.f32 	%f12, %f11;
	setp.lt.s32 	%p7, %r34, 0;
	selp.f32 	%f27, %f12, %f11, %p7;
$L__BB10_9:
	mul.rn.f32 	%f14, %f27, %f27;
	and.b32  	%r39, %r44, 1;
	setp.eq.b32 	%p8, %r39, 1;
	selp.f32 	%f15, 0f3F800000, %f27, %p8;
	fma.rn.f32 	%f16, %f14, %f15, 0f00000000;
	fma.rn.f32 	%f17, %f14, 0f37CBAC00, 0fBAB607ED;
	selp.f32 	%f18, %f17, 0fB94D4153, %p8;
	selp.f32 	%f19, 0f3D2AAABB, 0f3C0885E4, %p8;
	fma.rn.f32 	%f20, %f18, %f14, %f19;
	selp.f32 	%f21, 0fBEFFFFFF, 0fBE2AAAA8, %p8;
	fma.rn.f32 	%f22, %f20, %f14, %f21;
	fma.rn.f32 	%f23, %f22, %f16, %f15;
	and.b32  	%r40, %r44, 2;
	setp.eq.s32 	%p9, %r40, 0;
	mov.f32 	%f24, 0f00000000;
	sub.f32 	%f25, %f24, %f23;
	selp.f32 	%f26, %f23, %f25, %p9;
	cvta.to.global.u64 	%rd23, %rd10;
	add.s64 	%rd25, %rd23, %rd13;
	st.global.f32 	[%rd25], %f26;
$L__BB10_10:
	ret;

}
	// .globl	unary_op_sin_f16
.visible .entry unary_op_sin_f16(
	.param .u64 .ptr .align 1 unary_op_sin_f16_param_0,
	.param .u64 .ptr .align 1 unary_op_sin_f16_param_1,
	.param .u32 unary_op_sin_f16_param_2
)
{
	.local .align 4 .b8 	__local_depot11[28];
	.reg .b64 	%SP;
	.reg .b64 	%SPL;
	.reg .pred 	%p<10>;
	.reg .b16 	%rs<3>;
	.reg .b32 	%r<45>;
	.reg .b32 	%f<29>;
	.reg .b64 	%rd<29>;
	.reg .b64 	%fd<3>;

	mov.u64 	%SPL, __local_depot11;
	ld.param.u64 	%rd9, [unary_op_sin_f16_param_0];
	ld.param.u64 	%rd10, [unary_op_sin_f16_param_1];
	ld.param.u32 	%r16, [unary_op_sin_f16_param_2];
	add.u64 	%rd1, %SPL, 0;
	mov.u32 	%r17, %ctaid.x;
	mov.u32 	%r18, %ntid.x;
	mov.u32 	%r19, %tid.x;
	mad.lo.s32 	%r1, %r17, %r18, %r19;
	setp.ge.s32 	%p1, %r1, %r16;
	@%p1 bra 	$L__BB11_10;
	cvta.to.global.u64 	%rd12, %rd9;
	mul.wide.s32 	%rd13, %r1, 2;
	add.s64 	%rd14, %rd12, %rd13;
	ld.global.u16 	%rs1, [%rd14];
	// begin inline asm
	{  cvt.f32.f16 %f7, %rs1;}

	// end inline asm
	mul.f32 	%f8, %f7, 0f3F22F983;
	cvt.rni.s32.f32 	%r44, %f8;
	cvt.rn.f32.s32 	%f9, %r44;
	fma.rn.f32 	%f10, %f9, 0fBFC90FDA, %f7;
	fma.rn.f32 	%f11, %f9, 0fB3A22168, %f10;
	fma.rn.f32 	%f28, %f9, 0fA7C234C5, %f11;
	abs.f32 	%f3, %f7;
	setp.ltu.f32 	%p2, %f3, 0f47CE4780;
	@%p2 bra 	$L__BB11_9;
	setp.neu.f32 	%p3, %f3, 0f7F800000;
	@%p3 bra 	$L__BB11_4;
	mov.f32 	%f14, 0f00000000;
	mul.rn.f32 	%f28, %f7, %f14;
	mov.b32 	%r44, 0;
	bra.uni 	$L__BB11_9;
$L__BB11_4:
	mov.b32 	%r3, %f7;
	shl.b32 	%r21, %r3, 8;
	or.b32  	%r4, %r21, -2147483648;
	mov.b64 	%rd28, 0;
	mov.b32 	%r41, 0;
	mov.u64 	%rd26, __cudart_i2opi_f;
	mov.u64 	%rd27, %rd1;
$L__BB11_5:
	.pragma "nounroll";
	ld.global.nc.u32 	%r22, [%rd26];
	mad.wide.u32 	%rd17, %r22, %r4, %rd28;
	shr.u64 	%rd28, %rd17, 32;
	st.local.u32 	[%rd27], %rd17;
	add.s32 	%r41, %r41, 1;
	add.s64 	%rd27, %rd27, 4;
	add.s64 	%rd26, %rd26, 4;
	setp.ne.s32 	%p4, %r41, 6;
	@%p4 bra 	$L__BB11_5;
	shr.u32 	%r23, %r3, 23;
	st.local.u32 	[%rd1+24], %rd28;
	and.b32  	%r7, %r23, 31;
	and.b32  	%r24, %r23, 224;
	add.s32 	%r25, %r24, -128;
	shr.u32 	%r26, %r25, 5;
	mul.wide.u32 	%rd18, %r26, 4;
	sub.s64 	%rd8, %rd1, %rd18;
	ld.local.u32 	%r42, [%rd8+24];
	ld.local.u32 	%r43, [%rd8+20];
	setp.eq.s32 	%p5, %r7, 0;
	@%p5 bra 	$L__BB11_8;
	shf.l.wrap.b32 	%r42, %r43, %r42, %r7;
	ld.local.u32 	%r27, [%rd8+16];
	shf.l.wrap.b32 	%r43, %r27, %r43, %r7;
$L__BB11_8:
	shr.u32 	%r28, %r42, 30;
	shf.l.wrap.b32 	%r29, %r43, %r42, 2;
	shl.b32 	%r30, %r43, 2;
	shr.u32 	%r31, %r29, 31;
	add.s32 	%r32, %r31, %r28;
	neg.s32 	%r33, %r32;
	setp.lt.s32 	%p6, %r3, 0;
	selp.b32 	%r44, %r33, %r32, %p6;
	xor.b32  	%r34, %r29, %r3;
	shr.s32 	%r35, %r29, 31;
	xor.b32  	%r36, %r35, %r29;
	xor.b32  	%r37, %r35, %r30;
	cvt.u64.u32 	%rd19, %r36;
	shl.b64 	%rd20, %rd19, 32;
	cvt.u64.u32 	%rd21, %r37;
	or.b64  	%rd22, %rd20, %rd21;
	cvt.rn.f64.s64 	%fd1, %rd22;
	mul.f64 	%fd2, %fd1, 0d3BF921FB54442D19;
	cvt.rn.f32.f64 	%f12, %fd2;
	neg.f32 	%f13, %f12;
	setp.lt.s32 	%p7, %r34, 0;
	selp.f32 	%f28, %f13, %f12, %p7;
$L__BB11_9:
	mul.rn.f32 	%f16, %f28, %f28;
	and.b32  	%r39, %r44, 1;
	setp.eq.b32 	%p8, %r39, 1;
	selp.f32 	%f17, 0f3F800000, %f28, %p8;
	fma.rn.f32 	%f18, %f16, %f17, 0f00000000;
	fma.rn.f32 	%f19, %f16, 0f37CBAC00, 0fBAB607ED;
	selp.f32 	%f20, %f19, 0fB94D4153, %p8;
	selp.f32 	%f21, 0f3D2AAABB, 0f3C0885E4, %p8;
	fma.rn.f32 	%f22, %f20, %f16, %f21;
	selp.f32 	%f23, 0fBEFFFFFF, 0fBE2AAAA8, %p8;
	fma.rn.f32 	%f24, %f22, %f16, %f23;
	fma.rn.f32 	%f25, %f24, %f18, %f17;
	and.b32  	%r40, %r44, 2;
	setp.eq.s32 	%p9, %r40, 0;
	mov.f32 	%f26, 0f00000000;
	sub.f32 	%f27, %f26, %f25;
	selp.f32 	%f15, %f25, %f27, %p9;
	// begin inline asm
	{  cvt.rn.f16.f32 %rs2, %f15;}

	// end inline asm
	cvta.to.global.u64 	%rd23, %rd10;
	add.s64 	%rd25, %rd23, %rd13;
	st.global.u16 	[%rd25], %rs2;
$L__BB11_10:
	ret;

}
	// .globl	unary_op_abs_f32
.visible .entry unary_op_abs_f32(
	.param .u64 .ptr .align 1 unary_op_abs_f32_param_0,
	.param .u64 .ptr .align 1 unary_op_abs_f32_param_1,
	.param .u32 unary_op_abs_f32_param_2
)
{
	.reg .pred 	%p<2>;
	.reg .b32 	%r<6>;
	.reg .b32 	%f<3>;
	.reg .b64 	%rd<8>;

	ld.param.u64 	%rd1, [unary_op_abs_f32_param_0];
	ld.param.u64 	%rd2, [unary_op_abs_f32_param_1];
	ld.param.u32 	%r2, [unary_op_abs_f32_param_2];
	mov.u32 	%r3, %ctaid.x;
	mov.u32 	%r4, %ntid.x;
	mov.u32 	%r5, %tid.x;
	mad.lo.s32 	%r1, %r3, %r4, %r5;
	setp.ge.s32 	%p1, %r1, %r2;
	@%p1 bra 	$L__BB12_2;
	cvta.to.global.u64 	%rd3, %rd1;
	cvta.to.global.u64 	%rd4, %rd2;
	mul.wide.s32 	%rd5, %r1, 4;
	add.s64 	%rd6, %rd3, %rd5;
	ld.global.f32 	%f1, [%rd6];
	abs.f32 	%f2, %f1;
	add.s64 	%rd7, %rd4, %rd5;
	st.global.f32 	[%rd7], %f2;
$L__BB12_2:
	ret;

}
	// .globl	unary_op_abs_f16
.visible .entry unary_op_abs_f16(
	.param .u64 .ptr .align 1 unary_op_abs_f16_param_0,
	.param .u64 .ptr .align 1 unary_op_abs_f16_param_1,
	.param .u32 unary_op_abs_f16_param_2
)
{
	.reg .pred 	%p<2>;
	.reg .b16 	%rs<3>;
	.reg .b32 	%r<6>;
	.reg .b32 	%f<3>;
	.reg .b64 	%rd<8>;

	ld.param.u64 	%rd1, [unary_op_abs_f16_param_0];
	ld.param.u64 	%rd2, [unary_op_abs_f16_param_1];
	ld.param.u32 	%r2, [unary_op_abs_f16_param_2];
	mov.u32 	%r3, %ctaid.x;
	mov.u32 	%r4, %ntid.x;
	mov.u32 	%r5, %tid.x;
	mad.lo.s32 	%r1, %r3, %r4, %r5;
	setp.ge.s32 	%p1, %r1, %r2;
	@%p1 bra 	$L__BB13_2;
	cvta.to.global.u64 	%rd3, %rd1;
	cvta.to.global.u64 	%rd4, %rd2;
	mul.wide.s32 	%rd5, %r1, 2;
	add.s64 	%rd6, %rd3, %rd5;
	ld.global.u16 	%rs1, [%rd6];
	// begin inline asm
	{  cvt.f32.f16 %f1, %rs1;}

	// end inline asm
	abs.f32 	%f2, %f1;
	// begin inline asm
	{  cvt.rn.f16.f32 %rs2, %f2;}

	// end inline asm
	add.s64 	%rd7, %rd4, %rd5;
	st.global.u16 	[%rd7], %rs2;
$L__BB13_2:
	ret;

}
	// .globl	unary_op_gelu_f32
.visible .entry unary_op_gelu_f32(
	.param .u64 .ptr .align 1 unary_op_gelu_f32_param_0,
	.param .u64 .ptr .align 1 unary_op_gelu_f32_param_1,
	.param .u32 unary_op_gelu_f32_param_2
)
{
	.reg .pred 	%p<15>;
	.reg .b32 	%r<15>;
	.reg .b32 	%f<84>;
	.reg .b64 	%rd<12>;
	.reg .b64 	%fd<9>;

	ld.param.u64 	%rd1, [unary_op_gelu_f32_param_0];
	ld.param.u64 	%rd2, [unary_op_gelu_f32_param_1];
	ld.param.u32 	%r2, [unary_op_gelu_f32_param_2];
	mov.u32 	%r3, %ctaid.x;
	mov.u32 	%r4, %ntid.x;
	mov.u32 	%r5, %tid.x;
	mad.lo.s32 	%r1, %r3, %r4, %r5;
	setp.ge.s32 	%p1, %r1, %r2;
	@%p1 bra 	$L__BB14_9;
	cvta.to.global.u64 	%rd3, %rd1;
	mul.wide.s32 	%rd4, %r1, 4;
	add.s64 	%rd5, %rd3, %rd4;
	ld.global.f32 	%f1, [%rd5];
	abs.f32 	%f2, %f1;
	setp.lt.f32 	%p2, %f2, 0f00800000;
	mul.f32 	%f9, %f2, 0f4B800000;
	selp.f32 	%f10, %f9, %f2, %p2;
	selp.f32 	%f11, 0fC1C00000, 0f00000000, %p2;
	mov.b32 	%r6, %f10;
	add.s32 	%r7, %r6, -1060439283;
	and.b32  	%r8, %r7, -8388608;
	sub.s32 	%r9, %r6, %r8;
	mov.b32 	%f12, %r9;
	cvt.rn.f32.s32 	%f13, %r8;
	fma.rn.f32 	%f14, %f13, 0f34000000, %f11;
	add.f32 	%f15, %f12, 0fBF800000;
	add.f32 	%f16, %f12, 0f3F800000;
	rcp.approx.ftz.f32 	%f17, %f16;
	add.f32 	%f18, %f15, %f15;
	mul.f32 	%f19, %f18, %f17;
	mul.f32 	%f20, %f19, %f19;
	sub.f32 	%f21, %f15, %f19;
	add.f32 	%f22, %f21, %f21;
	neg.f32 	%f23, %f19;
	fma.rn.f32 	%f24, %f23, %f15, %f22;
	mul.rn.f32 	%f25, %f17, %f24;
	fma.rn.f32 	%f26, %f20, 0f3A2C32E4, 0f3B52E7DB;
	fma.rn.f32 	%f27, %f26, %f20, 0f3C93BB73;
	fma.rn.f32 	%f28, %f27, %f20, 0f3DF6384F;
	mul.rn.f32 	%f29, %f28, %f20;
	fma.rn.f32 	%f30, %f19, 0f3FB8AA3B, %f14;
	sub.f32 	%f31, %f14, %f30;
	fma.rn.f32 	%f32, %f19, 0f3FB8AA3B, %f31;
	fma.rn.f32 	%f33, %f25, 0f3FB8AA3B, %f32;
	fma.rn.f32 	%f34, %f19, 0f32A55E34, %f33;
	mul.f32 	%f35, %f29, 0f40400000;
	fma.rn.f32 	%f36, %f35, %f25, %f34;
	fma.rn.f32 	%f37, %f29, %f19, %f36;
	add.rn.f32 	%f38, %f30, %f37;
	neg.f32 	%f39, %f30;
	add.rn.f32 	%f40, %f38, %f39;
	neg.f32 	%f41, %f40;
	add.rn.f32 	%f42, %f37, %f41;
	mov.f32 	%f43, 0f40400000;
	mul.rn.f32 	%f44, %f38, %f43;
	neg.f32 	%f45, %f44;
	fma.rn.f32 	%f46, %f38, 0f40400000, %f45;
	fma.rn.f32 	%f47, %f42, 0f40400000, %f46;
	cvt.rni.f32.f32 	%f48, %f44;
	sub.f32 	%f49, %f44, %f48;
	add.f32 	%f50, %f49, %f47;
	fma.rn.f32 	%f51, %f50, 0f391FCB8E, 0f3AAF85ED;
	fma.rn.f32 	%f52, %f51, %f50, 0f3C1D9856;
	fma.rn.f32 	%f53, %f52, %f50, 0f3D6357BB;
	fma.rn.f32 	%f54, %f53, %f50, 0f3E75FDEC;
	fma.rn.f32 	%f55, %f54, %f50, 0f3F317218;
	fma.rn.f32 	%f56, %f55, %f50, 0f3F800000;
	cvt.rzi.s32.f32 	%r10, %f48;
	setp.gt.f32 	%p3, %f48, 0f00000000;
	selp.b32 	%r11, 0, -2097152000, %p3;
	add.s32 	%r12, %r11, 2130706432;
	mov.b32 	%f57, %r12;
	mul.f32 	%f58, %f56, %f57;
	shl.b32 	%r13, %r10, 23;
	sub.s32 	%r14, %r13, %r11;
	mov.b32 	%f59, %r14;
	mul.f32 	%f60, %f58, %f59;
	abs.f32 	%f61, %f44;
	setp.gt.f32 	%p4, %f61, 0f43180000;
	setp.lt.f32 	%p5, %f44, 0f00000000;
	selp.f32 	%f62, 0f00000000, 0f7F800000, %p5;
	selp.f32 	%f3, %f62, %f60, %p4;
	setp.eq.f32 	%p6, %f1, 0f3F800000;
	mov.f32 	%f83, 0f3F800000;
	@%p6 bra 	$L__BB14_8;
	setp.num.f32 	%p7, %f2, %f2;
	@%p7 bra 	$L__BB14_4;
	mov.f32 	%f63, 0f40400000;
	add.rn.f32 	%f83, %f1, %f63;
	bra.uni 	$L__BB14_8;
$L__BB14_4:
	setp.neu.f32 	%p8, %f1, 0f00000000;
	setp.neu.f32 	%p9, %f2, 0f7F800000;
	and.pred  	%p10, %p8, %p9;
	@%p10 bra 	$L__BB14_6;
	add.f32 	%f83, %f1, %f1;
	bra.uni 	$L__BB14_8;
$L__BB14_6:
	setp.geu.f32 	%p11, %f1, 0f00000000;
	mov.f32 	%f83, %f3;
	@%p11 bra 	$L__BB14_8;
	neg.f32 	%f83, %f3;
$L__BB14_8:
	cvt.f64.f32 	%fd1, %f1;
	cvt.f64.f32 	%fd2, %f83;
	fma.rn.f64 	%fd3, %fd2, 0d3FA6E4E26D4801F7, %fd1;
	mul.f64 	%fd4, %fd3, 0d3FE9884540000000;
	cvt.rn.f32.f64 	%f64, %fd4;
	abs.f32 	%f65, %f64;
	mul.f32 	%f66, %f65, 0f4038AA3B;
	ex2.approx.ftz.f32 	%f67, %f66;
	add.f32 	%f68, %f67, 0f3F800000;
	rcp.approx.ftz.f32 	%f69, %f68;
	fma.rn.f32 	%f70, %f69, 0fC0000000, 0f3F800000;
	setp.ge.f32 	%p12, %f65, 0f41102CB4;
	selp.f32 	%f71, 0f3F800000, %f70, %p12;
	abs.f32 	%f72, %f71;
	neg.f32 	%f73, %f72;
	mov.b64 	%rd6, %fd4;
	shr.u64 	%rd7, %rd6, 63;
	and.b64  	%rd8, %rd7, 1;
	setp.eq.b64 	%p13, %rd8, 1;
	selp.f32 	%f74, %f73, %f72, %p13;
	mul.f32 	%f75, %f64, %f64;
	fma.rn.f32 	%f76, %f75, 0f3C80F082, 0fBD563CAE;
	fma.rn.f32 	%f77, %f76, %f75, 0f3E085941;
	fma.rn.f32 	%f78, %f77, %f75, 0fBEAAA9ED;
	fma.rn.f32 	%f79, %f78, %f75, 0f00000000;
	fma.rn.f32 	%f80, %f79, %f64, %f64;
	setp.ge.f32 	%p14, %f65, 0f3F19999A;
	selp.f32 	%f81, %f74, %f80, %p14;
	cvt.f64.f32 	%fd5, %f81;
	add.f64 	%fd6, %fd5, 0d3FF0000000000000;
	mul.f64 	%fd7, %fd1, 0d3FE0000000000000;
	mul.f64 	%fd8, %fd7, %fd6;
	cvt.rn.f32.f64 	%f82, %fd8;
	cvta.to.global.u64 	%rd9, %rd2;
	add.s64 	%rd11, %rd9, %rd4;
	st.global.f32 	[%rd11], %f82;
$L__BB14_9:
	ret;

}
	// .globl	unary_op_gelu_f16
.visible .entry unary_op_gelu_f16(
	.param .u64 .ptr .align 1 unary_op_gelu_f16_param_0,
	.param .u64 .ptr .align 1 unary_op_gelu_f16_param_1,
	.param .u32 unary_op_gelu_f16_param_2
)
{
	.reg .pred 	%p<15>;
	.reg .b16 	%rs<3>;
	.reg .b32 	%r<15>;
	.reg .b32 	%f<85>;
	.reg .b64 	%rd<12>;
	.reg .b64 	%fd<9>;

	ld.param.u64 	%rd1, [unary_op_gelu_f16_param_0];
	ld.param.u64 	%rd2, [unary_op_gelu_f16_param_1];
	ld.param.u32 	%r2, [unary_op_gelu_f16_param_2];
	mov.u32 	%r3, %ctaid.x;
	mov.u32 	%r4, %ntid.x;
	mov.u32 	%r5, %tid.x;
	mad.lo.s32 	%r1, %r3, %r4, %r5;
	setp.ge.s32 	%p1, %r1, %r2;
	@%p1 bra 	$L__BB15_9;
	cvta.to.global.u64 	%rd3, %rd1;
	mul.wide.s32 	%rd4, %r1, 2;
	add.s64 	%rd5, %rd3, %rd4;
	ld.global.u16 	%rs1, [%rd5];
	// begin inline asm
	{  cvt.f32.f16 %f8, %rs1;}

	// end inline asm
	abs.f32 	%f2, %f8;
	setp.lt.f32 	%p2, %f2, 0f00800000;
	mul.f32 	%f10, %f2, 0f4B800000;
	selp.f32 	%f11, %f10, %f2, %p2;
	selp.f32 	%f12, 0fC1C00000, 0f00000000, %p2;
	mov.b32 	%r6, %f11;
	add.s32 	%r7, %r6, -1060439283;
	and.b32  	%r8, %r7, -8388608;
	sub.s32 	%r9, %r6, %r8;
	mov.b32 	%f13, %r9;
	cvt.rn.f32.s32 	%f14, %r8;
	fma.rn.f32 	%f15, %f14, 0f34000000, %f12;
	add.f32 	%f16, %f13, 0fBF800000;
	add.f32 	%f17, %f13, 0f3F800000;
	rcp.approx.ftz.f32 	%f18, %f17;
	add.f32 	%f19, %f16, %f16;
	mul.f32 	%f20, %f19, %f18;
	mul.f32 	%f21, %f20, %f20;
	sub.f32 	%f22, %f16, %f20;
	add.f32 	%f23, %f22, %f22;
	neg.f32 	%f24, %f20;
	fma.rn.f32 	%f25, %f24, %f16, %f23;
	mul.rn.f32 	%f26, %f18, %f25;
	fma.rn.f32 	%f27, %f21, 0f3A2C32E4, 0f3B52E7DB;
	fma.rn.f32 	%f28, %f27, %f21, 0f3C93BB73;
	fma.rn.f32 	%f29, %f28, %f21, 0f3DF6384F;
	mul.rn.f32 	%f30, %f29, %f21;
	fma.rn.f32 	%f31, %f20, 0f3FB8AA3B, %f15;
	sub.f32 	%f32, %f15, %f31;
	fma.rn.f32 	%f33, %f20, 0f3FB8AA3B, %f32;
	fma.rn.f32 	%f34, %f26, 0f3FB8AA3B, %f33;
	fma.rn.f32 	%f35, %f20, 0f32A55E34, %f34;
	mul.f32 	%f36, %f30, 0f40400000;
	fma.rn.f32 	%f37, %f36, %f26, %f35;
	fma.rn.f32 	%f38, %f30, %f20, %f37;
	add.rn.f32 	%f39, %f31, %f38;
	neg.f32 	%f40, %f31;
	add.rn.f32 	%f41, %f39, %f40;
	neg.f32 	%f42, %f41;
	add.rn.f32 	%f43, %f38, %f42;
	mov.f32 	%f44, 0f40400000;
	mul.rn.f32 	%f45, %f39, %f44;
	neg.f32 	%f46, %f45;
	fma.rn.f32 	%f47, %f39, 0f40400000, %f46;
	fma.rn.f32 	%f48, %f43, 0f40400000, %f47;
	cvt.rni.f32.f32 	%f49, %f45;
	sub.f32 	%f50, %f45, %f49;
	add.f32 	%f51, %f50, %f48;
	fma.rn.f32 	%f52, %f51, 0f391FCB8E, 0f3AAF85ED;
	fma.rn.f32 	%f53, %f52, %f51, 0f3C1D9856;
	fma.rn.f32 	%f54, %f53, %f51, 0f3D6357BB;
	fma.rn.f32 	%f55, %f54, %f51, 0f3E75FDEC;
	fma.rn.f32 	%f56, %f55, %f51, 0f3F317218;
	fma.rn.f32 	%f57, %f56, %f51, 0f3F800000;
	cvt.rzi.s32.f32 	%r10, %f49;
	setp.gt.f32 	%p3, %f49, 0f00000000;
	selp.b32 	%r11, 0, -2097152000, %p3;
	add.s32 	%r12, %r11, 2130706432;
	mov.b32 	%f58, %r12;
	mul.f32 	%f59, %f57, %f58;
	shl.b32 	%r13, %r10, 23;
	sub.s32 	%r14, %r13, %r11;
	mov.b32 	%f60, %r14;
	mul.f32 	%f61, %f59, %f60;
	abs.f32 	%f62, %f45;
	setp.gt.f32 	%p4, %f62, 0f43180000;
	setp.lt.f32 	%p5, %f45, 0f00000000;
	selp.f32 	%f63, 0f00000000, 0f7F800000, %p5;
	selp.f32 	%f3, %f63, %f61, %p4;
	setp.eq.f32 	%p6, %f8, 0f3F800000;
	mov.f32 	%f84, 0f3F800000;
	@%p6 bra 	$L__BB15_8;
	setp.num.f32 	%p7, %f2, %f2;
	@%p7 bra 	$L__BB15_4;
	mov.f32 	%f64, 0f40400000;
	add.rn.f32 	%f84, %f8, %f64;
	bra.uni 	$L__BB15_8;
$L__BB15_4:
	setp.neu.f32 	%p8, %f8, 0f00000000;
	setp.neu.f32 	%p9, %f2, 0f7F800000;
	and.pred  	%p10, %p8, %p9;
	@%p10 bra 	$L__BB15_6;
	add.f32 	%f84, %f8, %f8;
	bra.uni 	$L__BB15_8;
$L__BB15_6:
	setp.geu.f32 	%p11, %f8, 0f00000000;
	mov.f32 	%f84, %f3;
	@%p11 bra 	$L__BB15_8;
	neg.f32 	%f84, %f3;
$L__BB15_8:
	cvt.f64.f32 	%fd1, %f8;
	cvt.f64.f32 	%fd2, %f84;
	fma.rn.f64 	%fd3, %fd2, 0d3FA6E4E26D4801F7, %fd1;
	mul.f64 	%fd4, %fd3, 0d3FE9884540000000;
	cvt.rn.f32.f64 	%f66, %fd4;
	abs.f32 	%f67, %f66;
	mul.f32 	%f68, %f67, 0f4038AA3B;
	ex2.approx.ftz.f32 	%f69, %f68;
	add.f32 	%f70, %f69, 0f3F800000;
	rcp.approx.ftz.f32 	%f71, %f70;
	fma.rn.f32 	%f72, %f71, 0fC0000000, 0f3F800000;
	setp.ge.f32 	%p12, %f67, 0f41102CB4;
	selp.f32 	%f73, 0f3F800000, %f72, %p12;
	abs.f32 	%f74, %f73;
	neg.f32 	%f75, %f74;
	mov.b64 	%rd6, %fd4;
	shr.u64 	%rd7, %rd6, 63;
	and.b64  	%rd8, %rd7, 1;
	setp.eq.b64 	%p13, %rd8, 1;
	selp.f32 	%f76, %f75, %f74, %p13;
	mul.f32 	%f77, %f66, %f66;
	fma.rn.f32 	%f78, %f77, 0f3C80F082, 0fBD563CAE;
	fma.rn.f32 	%f79, %f78, %f77, 0f3E085941;
	fma.rn.f32 	%f80, %f79, %f77, 0fBEAAA9ED;
	fma.rn.f32 	%f81, %f80, %f77, 0f00000000;
	fma.rn.f32 	%f82, %f81, %f66, %f66;
	setp.ge.f32 	%p14, %f67, 0f3F19999A;
	selp.f32 	%f83, %f76, %f82, %p14;
	cvt.f64.f32 	%fd5, %f83;
	add.f64 	%fd6, %fd5, 0d3FF0000000000000;
	mul.f64 	%fd7, %fd1, 0d3FE0000000000000;
	mul.f64 	%fd8, %fd7, %fd6;
	cvt.rn.f32.f64 	%f65, %fd8;
	// begin inline asm
	{  cvt.rn.f16.f32 %rs2, %f65;}

	// end inline asm
	cvta.to.global.u64 	%rd9, %rd2;
	add.s64 	%rd11, %rd9, %rd4;
	st.global.u16 	[%rd11], %rs2;
$L__BB15_9:
	ret;

}
	// .globl	unary_op_relu_f32
.visible .entry unary_op_relu_f32(
	.param .u64 .ptr .align 1 unary_op_relu_f32_param_0,
	.param .u64 .ptr .align 1 unary_op_relu_f32_param_1,
	.param .u32 unary_op_relu_f32_param_2
)
{
	.reg .pred 	%p<2>;
	.reg .b32 	%r<6>;
	.reg .b32 	%f<3>;
	.reg .b64 	%rd<8>;

	ld.param.u64 	%rd1, [unary_op_relu_f32_param_0];
	ld.param.u64 	%rd2, [unary_op_relu_f32_param_1];
	ld.param.u32 	%r2, [unary_op_relu_f32_param_2];
	mov.u32 	%r3, %ctaid.x;
	mov.u32 	%r4, %ntid.x;
	mov.u32 	%r5, %tid.x;
	mad.lo.s32 	%r1, %r3, %r4, %r5;
	setp.ge.s32 	%p1, %r1, %r2;
	@%p1 bra 	$L__BB16_2;
	cvta.to.global.u64 	%rd3, %rd1;
	cvta.to.global.u64 	%rd4, %rd2;
	mul.wide.s32 	%rd5, %r1, 4;
	add.s64 	%rd6, %rd3, %rd5;
	ld.global.f32 	%f1, [%rd6];
	max.f32 	%f2, %f1, 0f00000000;
	add.s64 	%rd7, %rd4, %rd5;
	st.global.f32 	[%rd7], %f2;
$L__BB16_2:
	ret;

}
	// .globl	unary_op_relu_f16
.visible .entry unary_op_relu_f16(
	.param .u64 .ptr .align 1 unary_op_relu_f16_param_0,
	.param .u64 .ptr .align 1 unary_op_relu_f16_param_1,
	.param .u32 unary_op_relu_f16_param_2
)
{
	.reg .pred 	%p<2>;
	.reg .b16 	%rs<3>;
	.reg .b32 	%r<6>;
	.reg .b32 	%f<3>;
	.reg .b64 	%rd<8>;

	ld.param.u64 	%rd1, [unary_op_relu_f16_param_0];
	ld.param.u64 	%rd2, [unary_op_relu_f16_param_1];
	ld.param.u32 	%r2, [unary_op_relu_f16_param_2];
	mov.u32 	%r3, %ctaid.x;
	mov.u32 	%r4, %ntid.x;
	mov.u32 	%r5, %tid.x;
	mad.lo.s32 	%r1, %r3, %r4, %r5;
	setp.ge.s32 	%p1, %r1, %r2;
	@%p1 bra 	$L__BB17_2;
	cvta.to.global.u64 	%rd3, %rd1;
	cvta.to.global.u64 	%rd4, %rd2;
	mul.wide.s32 	%rd5, %r1, 2;
	add.s64 	%rd6, %rd3, %rd5;
	ld.global.u16 	%rs1, [%rd6];
	// begin inline asm
	{  cvt.f32.f16 %f1, %rs1;}

	// end inline asm
	max.f32 	%f2, %f1, 0f00000000;
	// begin inline asm
	{  cvt.rn.f16.f32 %rs2, %f2;}

	// end inline asm
	add.s64 	%rd7, %rd4, %rd5;
	st.global.u16 	[%rd7], %rs2;
$L__BB17_2:
	ret;

}
	// .globl	unary_op_log_f32
.visible .entry unary_op_log_f32(
	.param .u64 .ptr .align 1 unary_op_log_f32_param_0,
	.param .u64 .ptr .align 1 unary_op_log_f32_param_1,
	.param .u32 unary_op_log_f32_param_2
)
{
	.reg .pred 	%p<5>;
	.reg .b32 	%r<10>;
	.reg .b32 	%f<23>;
	.reg .b64 	%rd<8>;

	ld.param.u64 	%rd1, [unary_op_log_f32_param_0];
	ld.param.u64 	%rd2, [unary_op_log_f32_param_1];
	ld.param.u32 	%r2, [unary_op_log_f32_param_2];
	mov.u32 	%r3, %ctaid.x;
	mov.u32 	%r4, %ntid.x;
	mov.u32 	%r5, %tid.x;
	mad.lo.s32 	%r1, %r3, %r4, %r5;
	setp.ge.s32 	%p1, %r1, %r2;
	@%p1 bra 	$L__BB18_2;
	cvta.to.global.u64 	%rd3, %rd1;
	cvta.to.global.u64 	%rd4, %rd2;
	mul.wide.s32 	%rd5, %r1, 4;
	add.s64 	%rd6, %rd3, %rd5;
	ld.global.f32 	%f1, [%rd6];
	setp.lt.f32 	%p2, %f1, 0f00800000;
	mul.f32 	%f2, %f1, 0f4B000000;
	selp.f32 	%f3, %f2, %f1, %p2;
	selp.f32 	%f4, 0fC1B80000, 0f00000000, %p2;
	mov.b32 	%r6, %f3;
	add.s32 	%r7, %r6, -1059760811;
	and.b32  	%r8, %r7, -8388608;
	sub.s32 	%r9, %r6, %r8;
	mov.b32 	%f5, %r9;
	cvt.rn.f32.s32 	%f6, %r8;
	fma.rn.f32 	%f7, %f6, 0f34000000, %f4;
	add.f32 	%f8, %f5, 0fBF800000;
	fma.rn.f32 	%f9, %f8, 0fBE055027, 0f3E1039F6;
	fma.rn.f32 	%f10, %f9, %f8, 0fBDF8CDCC;
	fma.rn.f32 	%f11, %f10, %f8, 0f3E0F2955;
	fma.rn.f32 	%f12, %f11, %f8, 0fBE2AD8B9;
	fma.rn.f32 	%f13, %f12, %f8, 0f3E4CED0B;
	fma.rn.f32 	%f14, %f13, %f8, 0fBE7FFF22;
	fma.rn.f32 	%f15, %f14, %f8, 0f3EAAAA78;
	fma.rn.f32 	%f16, %f15, %f8, 0fBF000000;
	mul.f32 	%f17, %f8, %f16;
	fma.rn.f32 	%f18, %f17, %f8, %f8;
	fma.rn.f32 	%f19, %f7, 0f3F317218, %f18;
	setp.gt.u32 	%p3, %r6, 2139095039;
	fma.rn.f32 	%f20, %f3, 0f7F800000, 0f7F800000;
	selp.f32 	%f21, %f20, %f19, %p3;
	setp.eq.f32 	%p4, %f3, 0f00000000;
	selp.f32 	%f22, 0fFF800000, %f21, %p4;
	add.s64 	%rd7, %rd4, %rd5;
	st.global.f32 	[%rd7], %f22;
$L__BB18_2:
	ret;

}
	// .globl	unary_op_log_f16
.visible .entry unary_op_log_f16(
	.param .u64 .ptr .align 1 unary_op_log_f16_param_0,
	.param .u64 .ptr .align 1 unary_op_log_f16_param_1,
	.param .u32 unary_op_log_f16_param_2
)
{
	.reg .pred 	%p<5>;
	.reg .b16 	%rs<3>;
	.reg .b32 	%r<10>;
	.reg .b32 	%f<23>;
	.reg .b64 	%rd<8>;

	ld.param.u64 	%rd1, [unary_op_log_f16_param_0];
	ld.param.u64 	%rd2, [unary_op_log_f16_param_1];
	ld.param.u32 	%r2, [unary_op_log_f16_param_2];
	mov.u32 	%r3, %ctaid.x;
	mov.u32 	%r4, %ntid.x;
	mov.u32 	%r5, %tid.x;
	mad.lo.s32 	%r1, %r3, %r4, %r5;
	setp.ge.s32 	%p1, %r1, %r2;
	@%p1 bra 	$L__BB19_2;
	cvta.to.global.u64 	%rd3, %rd1;
	cvta.to.global.u64 	%rd4, %rd2;
	mul.wide.s32 	%rd5, %r1, 2;
	add.s64 	%rd6, %rd3, %rd5;
	ld.global.u16 	%rs1, [%rd6];
	// begin inline asm
	{  cvt.f32.f16 %f1, %rs1;}

	// end inline asm
	setp.lt.f32 	%p2, %f1, 0f00800000;
	mul.f32 	%f3, %f1, 0f4B000000;
	selp.f32 	%f4, %f3, %f1, %p2;
	selp.f32 	%f5, 0fC1B80000, 0f00000000, %p2;
	mov.b32 	%r6, %f4;
	add.s32 	%r7, %r6, -1059760811;
	and.b32  	%r8, %r7, -8388608;
	sub.s32 	%r9, %r6, %r8;
	mov.b32 	%f6, %r9;
	cvt.rn.f32.s32 	%f7, %r8;
	fma.rn.f32 	%f8, %f7, 0f34000000, %f5;
	add.f32 	%f9, %f6, 0fBF800000;
	fma.rn.f32 	%f10, %f9, 0fBE055027, 0f3E1039F6;
	fma.rn.f32 	%f11, %f10, %f9, 0fBDF8CDCC;
	fma.rn.f32 	%f12, %f11, %f9, 0f3E0F2955;
	fma.rn.f32 	%f13, %f12, %f9, 0fBE2AD8B9;
	fma.rn.f32 	%f14, %f13, %f9, 0f3E4CED0B;
	fma.rn.f32 	%f15, %f14, %f9, 0fBE7FFF22;
	fma.rn.f32 	%f16, %f15, %f9, 0f3EAAAA78;
	fma.rn.f32 	%f17, %f16, %f9, 0fBF000000;
	mul.f32 	%f18, %f9, %f17;
	fma.rn.f32 	%f19, %f18, %f9, %f9;
	fma.rn.f32 	%f20, %f8, 0f3F317218, %f19;
	setp.gt.u32 	%p3, %r6, 2139095039;
	fma.rn.f32 	%f21, %f4, 0f7F800000, 0f7F800000;
	selp.f32 	%f22, %f21, %f20, %p3;
	setp.eq.f32 	%p4, %f4, 0f00000000;
	selp.f32 	%f2, 0fFF800000, %f22, %p4;
	// begin inline asm
	{  cvt.rn.f16.f32 %rs2, %f2;}

	// end inline asm
	add.s64 	%rd7, %rd4, %rd5;
	st.global.u16 	[%rd7], %rs2;
$L__BB19_2:
	ret;

}
	// .globl	unary_op_floor_f32
.visible .entry unary_op_floor_f32(
	.param .u64 .ptr .align 1 unary_op_floor_f32_param_0,
	.param .u64 .ptr .align 1 unary_op_floor_f32_param_1,
	.param .u32 unary_op_floor_f32_param_2
)
{
	.reg .pred 	%p<2>;
	.reg .b32 	%r<6>;
	.reg .b32 	%f<3>;
	.reg .b64 	%rd<8>;

	ld.param.u64 	%rd1, [unary_op_floor_f32_param_0];
	ld.param.u64 	%rd2, [unary_op_floor_f32_param_1];
	ld.param.u32 	%r2, [unary_op_floor_f32_param_2];
	mov.u32 	%r3, %ctaid.x;
	mov.u32 	%r4, %ntid.x;
	mov.u32 	%r5, %tid.x;
	mad.lo.s32 	%r1, %r3, %r4, %r5;
	setp.ge.s32 	%p1, %r1, %r2;
	@%p1 bra 	$L__BB20_2;
	cvta.to.global.u64 	%rd3, %rd1;
	cvta.to.global.u64 	%rd4, %rd2;
	mul.wide.s32 	%rd5, %r1, 4;
	add.s64 	%rd6, %rd3, %rd5;
	ld.global.f32 	%f1, [%rd6];
	cvt.rmi.f32.f32 	%f2, %f1;
	add.s64 	%rd7, %rd4, %rd5;
	st.global.f32 	[%rd7], %f2;
$L__BB20_2:
	ret;

}
	// .globl	unary_op_floor_f16
.visible .entry unary_op_floor_f16(
	.param .u64 .ptr .align 1 unary_op_floor_f16_param_0,
	.param .u64 .ptr .align 1 unary_op_floor_f16_param_1,
	.param .u32 unary_op_floor_f16_param_2
)
{
	.reg .pred 	%p<2>;
	.reg .b16 	%rs<3>;
	.reg .b32 	%r<6>;
	.reg .b32 	%f<3>;
	.reg .b64 	%rd<8>;

	ld.param.u64 	%rd1, [unary_op_floor_f16_param_0];
	ld.param.u64 	%rd2, [unary_op_floor_f16_param_1];
	ld.param.u32 	%r2, [unary_op_floor_f16_param_2];
	mov.u32 	%r3, %ctaid.x;
	mov.u32 	%r4, %ntid.x;
	mov.u32 	%r5, %tid.x;
	mad.lo.s32 	%r1, %r3, %r4, %r5;
	setp.ge.s32 	%p1, %r1, %r2;
	@%p1 bra 	$L__BB21_2;
	cvta.to.global.u64 	%rd3, %rd1;
	cvta.to.global.u64 	%rd4, %rd2;
	mul.wide.s32 	%rd5, %r1, 2;
	add.s64 	%rd6, %rd3, %rd5;
	ld.global.u16 	%rs1, [%rd6];
	// begin inline asm
	{  cvt.f32.f16 %f1, %rs1;}

	// end inline asm
	cvt.rmi.f32.f32 	%f2, %f1;
	// begin inline asm
	{  cvt.rn.f16.f32 %rs2, %f2;}

	// end inline asm
	add.s64 	%rd7, %rd4, %rd5;
	st.global.u16 	[%rd7], %rs2;
$L__BB21_2:
	ret;

}
	// .globl	unary_op_ceil_f32
.visible .entry unary_op_ceil_f32(
	.param .u64 .ptr .align 1 unary_op_ceil_f32_param_0,
	.param .u64 .ptr .align 1 unary_op_ceil_f32_param_1,
	.param .u32 unary_op_ceil_f32_param_2
)
{
	.reg .pred 	%p<2>;
	.reg .b32 	%r<6>;
	.reg .b32 	%f<3>;
	.reg .b64 	%rd<8>;

	ld.param.u64 	%rd1, [unary_op_ceil_f32_param_0];
	ld.param.u64 	%rd2, [unary_op_ceil_f32_param_1];
	ld.param.u32 	%r2, [unary_op_ceil_f32_param_2];
	mov.u32 	%r3, %ctaid.x;
	mov.u32 	%r4, %ntid.x;
	mov.u32 	%r5, %tid.x;
	mad.lo.s32 	%r1, %r3, %r4, %r5;
	setp.ge.s32 	%p1, %r1, %r2;
	@%p1 bra 	$L__BB22_2;
	cvta.to.global.u64 	%rd3, %rd1;
	cvta.to.global.u64 	%rd4, %rd2;
	mul.wide.s32 	%rd5, %r1, 4;
	add.s64 	%rd6, %rd3, %rd5;
	ld.global.f32 	%f1, [%rd6];
	cvt.rpi.f32.f32 	%f2, %f1;
	add.s64 	%rd7, %rd4, %rd5;
	st.global.f32 	[%rd7], %f2;
$L__BB22_2:
	ret;

}
	// .globl	unary_op_ceil_f16
.visible .entry unary_op_ceil_f16(
	.param .u64 .ptr .align 1 unary_op_ceil_f16_param_0,
	.param .u64 .ptr .align 1 unary_op_ceil_f16_param_1,
	.param .u32 unary_op_ceil_f16_param_2
)
{
	.reg .pred 	%p<2>;
	.reg .b16 	%rs<3>;
	.reg .b32 	%r<6>;
	.reg .b32 	%f<3>;
	.reg .b64 	%rd<8>;

	ld.param.u64 	%rd1, [unary_op_ceil_f16_param_0];
	ld.param.u64 	%rd2, [unary_op_ceil_f16_param_1];
	ld.param.u32 	%r2, [unary_op_ceil_f16_param_2];
	mov.u32 	%r3, %ctaid.x;
	mov.u32 	%r4, %ntid.x;
	mov.u32 	%r5, %tid.x;
	mad.lo.s32 	%r1, %r3, %r4, %r5;
	setp.ge.s32 	%p1, %r1, %r2;
	@%p1 bra 	$L__BB23_2;
	cvta.to.global.u64 	%rd3, %rd1;
	cvta.to.global.u64 	%rd4, %rd2;
	mul.wide.s32 	%rd5, %r1, 2;
	add.s64 	%rd6, %rd3, %rd5;
	ld.global.u16 	%rs1, [%rd6];
	// begin inline asm
	{  cvt.f32.f16 %f1, %rs1;}

	// end inline asm
	cvt.rpi.f32.f32 	%f2, %f1;
	// begin inline asm
	{  cvt.rn.f16.f32 %rs2, %f2;}

	// end inline asm
	add.s64 	%rd7, %rd4, %rd5;
	st.global.u16 	[%rd7], %rs2;
$L__BB23_2:
	ret;

}


// ===== COMPILED SASS (sm_100) =====

	.target	sm_100

	.elftype	@"ET_EXEC"


//--------------------- .note.nv.tkinfo           --------------------------
	.section	.note.nv.tkinfo,"",@"SHT_NOTE"
	.sectionflags	@"SHF_NOTE_NV_TKINFO"
	.tkinfo
        /*0018*/ 	.word	0x00000002
        /*0030*/ 	.string	""
        /*0030*/ 	.string	"ptxas"
        /*0030*/ 	.string	"Cuda compilation tools, release 13.0, V13.0.88"
        /*0030*/ 	.string	"Build cuda_13.0.r13.0/compiler.36424714_0"
        /*0030*/ 	.string	"-arch sm_100 -m 64 "



//--------------------- .note.nv.cuinfo           --------------------------
	.section	.note.nv.cuinfo,"",@"SHT_NOTE"
	.sectionflags	@"SHF_NOTE_NV_CUINFO"
        /*0018*/ 	.short	0x0002
        /*001a*/ 	.short	0x0064
        /*001c*/ 	.short	0x0082
	.zero		2


//--------------------- .nv.info                  --------------------------
	.section	.nv.info,"",@"SHT_CUDA_INFO"
	.align	4


	//----- nvinfo : EIATTR_REGCOUNT
	.align		4
        /*0000*/ 	.byte	0x04, 0x2f
        /*0002*/ 	.short	(.L_2 - .L_1)
	.align		4
.L_1:
        /*0004*/ 	.word	index@(unary_op_sqr_f32)
        /*0008*/ 	.word	0x0000000a


	//----- nvinfo : EIATTR_FRAME_SIZE
	.align		4
.L_2:
        /*000c*/ 	.byte	0x04, 0x11
        /*000e*/ 	.short	(.L_4 - .L_3)
	.align		4
.L_3:
        /*0010*/ 	.word	index@(unary_op_sqr_f32)
        /*0014*/ 	.word	0x00000000


	//----- nvinfo : EIATTR_REGCOUNT
	.align		4
.L_4:
        /*0018*/ 	.byte	0x04, 0x2f
        /*001a*/ 	.short	(.L_6 - .L_5)
	.align		4
.L_5:
        /*001c*/ 	.word	index@(unary_op_sqr_f16)
        /*0020*/ 	.word	0x0000000a


	//----- nvinfo : EIATTR_FRAME_SIZE
	.align		4
.L_6:
        /*0024*/ 	.byte	0x04, 0x11
        /*0026*/ 	.short	(.L_8 - .L_7)
	.align		4
.L_7:
        /*0028*/ 	.word	index@(unary_op_sqr_f16)
        /*002c*/ 	.word	0x00000000


	//----- nvinfo : EIATTR_REGCOUNT
	.align		4
.L_8:
        /*0030*/ 	.byte	0x04, 0x2f
        /*0032*/ 	.short	(.L_10 - .L_9)
	.align		4
.L_9:
        /*0034*/ 	.word	index@(unary_op_sqrt_f32)
        /*0038*/ 	.word	0x0000000c


	//----- nvinfo : EIATTR_FRAME_SIZE
	.align		4
.L_10:
        /*003c*/ 	.byte	0x04, 0x11
        /*003e*/ 	.short	(.L_12 - .L_11)
	.align		4
.L_11:
        /*0040*/ 	.word	index@($__internal_1_$__cuda_sm20_sqrt_rn_f32_slowpath)
        /*0044*/ 	.word	0x00000000


	//----- nvinfo : EIATTR_FRAME_SIZE
	.align		4
.L_12:
        /*0048*/ 	.byte	0x04, 0x11
        /*004a*/ 	.short	(.L_14 - .L_13)
	.align		4
.L_13:
        /*004c*/ 	.word	index@(unary_op_sqrt_f32)
        /*0050*/ 	.word	0x00000000


	//----- nvinfo : EIATTR_REGCOUNT
	.align		4
.L_14:
        /*0054*/ 	.byte	0x04, 0x2f
        /*0056*/ 	.short	(.L_16 - .L_15)
	.align		4
.L_15:
        /*0058*/ 	.word	index@(unary_op_sqrt_f16)
        /*005c*/ 	.word	0x0000000c


	//----- nvinfo : EIATTR_FRAME_SIZE
	.align		4
.L_16:
        /*0060*/ 	.byte	0x04, 0x11
        /*0062*/ 	.short	(.L_18 - .L_17)
	.align		4
.L_17:
        /*0064*/ 	.word	index@($__internal_0_$__cuda_sm20_sqrt_rn_f32_slowpath)
        /*0068*/ 	.word	0x00000000


	//----- nvinfo : EIATTR_FRAME_SIZE
	.align		4
.L_18:
        /*006c*/ 	.byte	0x04, 0x11
        /*006e*/ 	.short	(.L_20 - .L_19)
	.align		4
.L_19:
        /*0070*/ 	.word	index@(unary_op_sqrt_f16)
        /*0074*/ 	.word	0x00000000


	//----- nvinfo : EIATTR_REGCOUNT
	.align		4
.L_20:
        /*0078*/ 	.byte	0x04, 0x2f
        /*007a*/ 	.short	(.L_22 - .L_21)
	.align		4
.L_21:
        /*007c*/ 	.word	index@(unary_op_exp_f32)
        /*0080*/ 	.word	0x0000000c


	//----- nvinfo : EIATTR_FRAME_SIZE
	.align		4
.L_22:
        /*0084*/ 	.byte	0x04, 0x11
        /*0086*/ 	.short	(.L_24 - .L_23)
	.align		4
.L_23:
        /*0088*/ 	.word	index@(unary_op_exp_f32)
        /*008c*/ 	.word	0x00000000


	//----- nvinfo : EIATTR_REGCOUNT
	.align		4
.L_24:
        /*0090*/ 	.byte	0x04, 0x2f
        /*0092*/ 	.short	(.L_26 - .L_25)
	.align		4
.L_25:
        /*0094*/ 	.word	index@(unary_op_exp_f16)
        /*0098*/ 	.word	0x0000000c


	//----- nvinfo : EIATTR_FRAME_SIZE
	.align		4
.L_26:
        /*009c*/ 	.byte	0x04, 0x11
        /*009e*/ 	.short	(.L_28 - .L_27)
	.align		4
.L_27:
        /*00a0*/ 	.word	index@(unary_op_exp_f16)
        /*00a4*/ 	.word	0x00000000


	//----- nvinfo : EIATTR_REGCOUNT
	.align		4
.L_28:
        /*00a8*/ 	.byte	0x04, 0x2f
        /*00aa*/ 	.short	(.L_30 - .L_29)
	.align		4
.L_29:
        /*00ac*/ 	.word	index@(unary_op_tanh_f32)
        /*00b0*/ 	.word	0x0000000e


	//----- nvinfo : EIATTR_FRAME_SIZE
	.align		4
.L_30:
        /*00b4*/ 	.byte	0x04, 0x11
        /*00b6*/ 	.short	(.L_32 - .L_31)
	.align		4
.L_31:
        /*00b8*/ 	.word	index@(unary_op_tanh_f32)
        /*00bc*/ 	.word	0x00000000


	//----- nvinfo : EIATTR_REGCOUNT
	.align		4
.L_32:
        /*00c0*/ 	.byte	0x04, 0x2f
        /*00c2*/ 	.short	(.L_34 - .L_33)
	.align		4
.L_33:
        /*00c4*/ 	.word	index@(unary_op_tanh_f16)
        /*00c8*/ 	.word	0x0000000e


	//----- nvinfo : EIATTR_FRAME_SIZE
	.align		4
.L_34:
        /*00cc*/ 	.byte	0x04, 0x11
        /*00ce*/ 	.short	(.L_36 - .L_35)
	.align		4
.L_35:
        /*00d0*/ 	.word	index@(unary_op_tanh_f16)
        /*00d4*/ 	.word	0x00000000


	//----- nvinfo : EIATTR_REGCOUNT
	.align		4
.L_36:
        /*00d8*/ 	.byte	0x04, 0x2f
        /*00da*/ 	.short	(.L_38 - .L_37)
	.align		4
.L_37:
        /*00dc*/ 	.word	index@(unary_op_cos_f32)
        /*00e0*/ 	.word	0x00000012


	//----- nvinfo : EIATTR_FRAME_SIZE
	.align		4
.L_38:
        /*00e4*/ 	.byte	0x04, 0x11
        /*00e6*/ 	.short	(.L_40 - .L_39)
	.align		4
.L_39:
        /*00e8*/ 	.word	index@(unary_op_cos_f32)
        /*00ec*/ 	.word	0x00000000


	//----- nvinfo : EIATTR_REGCOUNT
	.align		4
.L_40:
        /*00f0*/ 	.byte	0x04, 0x2f
        /*00f2*/ 	.short	(.L_42 - .L_41)
	.align		4
.L_41:
        /*00f4*/ 	.word	index@(unary_op_cos_f16)
        /*00f8*/ 	.word	0x00000012


	//----- nvinfo : EIATTR_FRAME_SIZE
	.align		4
.L_42:
        /*00fc*/ 	.byte	0x04, 0x11
        /*00fe*/ 	.short	(.L_44 - .L_43)
	.align		4
.L_43:
        /*0100*/ 	.word	index@(unary_op_cos_f16)
        /*0104*/ 	.word	0x00000000


	//----- nvinfo : EIATTR_REGCOUNT
	.align		4
.L_44:
        /*0108*/ 	.byte	0x04, 0x2f
        /*010a*/ 	.short	(.L_46 - .L_45)
	.align		4
.L_45:
        /*010c*/ 	.word	index@(unary_op_sin_f32)
        /*0110*/ 	.word	0x00000012


	//----- nvinfo : EIATTR_FRAME_SIZE
	.align		4
.L_46:
        /*0114*/ 	.byte	0x04, 0x11
        /*0116*/ 	.short	(.L_48 - .L_47)
	.align		4
.L_47:
        /*0118*/ 	.word	index@(unary_op_sin_f32)
        /*011c*/ 	.word	0x00000000


	//----- nvinfo : EIATTR_REGCOUNT
	.align		4
.L_48:
        /*0120*/ 	.byte	0x04, 0x2f
        /*0122*/ 	.short	(.L_50 - .L_49)
	.align		4
.L_49:
        /*0124*/ 	.word	index@(unary_op_sin_f16)
        /*0128*/ 	.word	0x00000012


	//----- nvinfo : EIATTR_FRAME_SIZE
	.align		4
.L_50:
        /*012c*/ 	.byte	0x04, 0x11
        /*012e*/ 	.short	(.L_52 - .L_51)
	.align		4
.L_51:
        /*0130*/ 	.word	index@(unary_op_sin_f16)
        /*0134*/ 	.word	0x00000000


	//----- nvinfo : EIATTR_REGCOUNT
	.align		4
.L_52:
        /*0138*/ 	.byte	0x04, 0x2f
        /*013a*/ 	.short	(.L_54 - .L_53)
	.align		4
.L_53:
        /*013c*/ 	.word	index@(unary_op_abs_f32)
        /*0140*/ 	.word	0x0000000a


	//----- nvinfo : EIATTR_FRAME_SIZE
	.align		4
.L_54:
        /*0144*/ 	.byte	0x04, 0x11
        /*0146*/ 	.short	(.L_56 - .L_55)
	.align		4
.L_55:
        /*0148*/ 	.word	index@(unary_op_abs_f32)
        /*014c*/ 	.word	0x00000000


	//----- nvinfo : EIATTR_REGCOUNT
	.align		4
.L_56:
        /*0150*/ 	.byte	0x04, 0x2f
        /*0152*/ 	.short	(.L_58 - .L_57)
	.align		4
.L_57:
        /*0154*/ 	.word	index@(unary_op_abs_f16)
        /*0158*/ 	.word	0x0000000c


	//----- nvinfo : EIATTR_FRAME_SIZE
	.align		4
.L_58:
        /*015c*/ 	.byte	0x04, 0x11
        /*015e*/ 	.short	(.L_60 - .L_59)
	.align		4
.L_59:
        /*0160*/ 	.word	index@(unary_op_abs_f16)
        /*0164*/ 	.word	0x00000000


	//----- nvinfo : EIATTR_REGCOUNT
	.align		4
.L_60:
        /*0168*/ 	.byte	0x04, 0x2f
        /*016a*/ 	.short	(.L_62 - .L_61)
	.align		4
.L_61:
        /*016c*/ 	.word	index@(unary_op_gelu_f32)
        /*0170*/ 	.word	0x0000000f


	//----- nvinfo : EIATTR_FRAME_SIZE
	.align		4
.L_62:
        /*0174*/ 	.byte	0x04, 0x11
        /*0176*/ 	.short	(.L_64 - .L_63)
	.align		4
.L_63:
        /*0178*/ 	.word	index@(unary_op_gelu_f32)
        /*017c*/ 	.word	0x00000000


	//----- nvinfo : EIATTR_REGCOUNT
	.align		4
.L_64:
        /*0180*/ 	.byte	0x04, 0x2f
        /*0182*/ 	.short	(.L_66 - .L_65)
	.align		4
.L_65:
        /*0184*/ 	.word	index@(unary_op_gelu_f16)
        /*0188*/ 	.word	0x0000000f


	//----- nvinfo : EIATTR_FRAME_SIZE
	.align		4
.L_66:
        /*018c*/ 	.byte	0x04, 0x11
        /*018e*/ 	.short	(.L_68 - .L_67)
	.align		4
.L_67:
        /*0190*/ 	.word	index@(unary_op_gelu_f16)
        /*0194*/ 	.word	0x00000000


	//----- nvinfo : EIATTR_REGCOUNT
	.align		4
.L_68:
        /*0198*/ 	.byte	0x04, 0x2f
        /*019a*/ 	.short	(.L_70 - .L_69)
	.align		4
.L_69:
        /*019c*/ 	.word	index@(unary_op_relu_f32)
        /*01a0*/ 	.word	0x0000000a


	//----- nvinfo : EIATTR_FRAME_SIZE
	.align		4
.L_70:
        /*01a4*/ 	.byte	0x04, 0x11
        /*01a6*/ 	.short	(.L_72 - .L_71)
	.align		4
.L_71:
        /*01a8*/ 	.word	index@(unary_op_relu_f32)
        /*01ac*/ 	.word	0x00000000


	//----- nvinfo : EIATTR_REGCOUNT
	.align		4
.L_72:
        /*01b0*/ 	.byte	0x04, 0x2f
        /*01b2*/ 	.short	(.L_74 - .L_73)
	.align		4
.L_73:
        /*01b4*/ 	.word	index@(unary_op_relu_f16)
        /*01b8*/ 	.word	0x0000000a


	//----- nvinfo : EIATTR_FRAME_SIZE
	.align		4
.L_74:
        /*01bc*/ 	.byte	0x04, 0x11
        /*01be*/ 	.short	(.L_76 - .L_75)
	.align		4
.L_75:
        /*01c0*/ 	.word	index@(unary_op_relu_f16)
        /*01c4*/ 	.word	0x00000000


	//----- nvinfo : EIATTR_REGCOUNT
	.align		4
.L_76:
        /*01c8*/ 	.byte	0x04, 0x2f
        /*01ca*/ 	.short	(.L_78 - .L_77)
	.align		4
.L_77:
        /*01cc*/ 	.word	index@(unary_op_log_f32)
        /*01d0*/ 	.word	0x0000000c


	//----- nvinfo : EIATTR_FRAME_SIZE
	.align		4
.L_78:
        /*01d4*/ 	.byte	0x04, 0x11
        /*01d6*/ 	.short	(.L_80 - .L_79)
	.align		4
.L_79:
        /*01d8*/ 	.word	index@(unary_op_log_f32)
        /*01dc*/ 	.word	0x00000000


	//----- nvinfo : EIATTR_REGCOUNT
	.align		4
.L_80:
        /*01e0*/ 	.byte	0x04, 0x2f
        /*01e2*/ 	.short	(.L_82 - .L_81)
	.align		4
.L_81:
        /*01e4*/ 	.word	index@(unary_op_log_f16)
        /*01e8*/ 	.word	0x0000000c


	//----- nvinfo : EIATTR_FRAME_SIZE
	.align		4
.L_82:
        /*01ec*/ 	.byte	0x04, 0x11
        /*01ee*/ 	.short	(.L_84 - .L_83)
	.align		4
.L_83:
        /*01f0*/ 	.word	index@(unary_op_log_f16)
        /*01f4*/ 	.word	0x00000000


	//----- nvinfo : EIATTR_REGCOUNT
	.align		4
.L_84:
        /*01f8*/ 	.byte	0x04, 0x2f
        /*01fa*/ 	.short	(.L_86 - .L_85)
	.align		4
.L_85:
        /*01fc*/ 	.word	index@(unary_op_floor_f32)
        /*0200*/ 	.word	0x0000000c


	//----- nvinfo : EIATTR_FRAME_SIZE
	.align		4
.L_86:
        /*0204*/ 	.byte	0x04, 0x11
        /*0206*/ 	.short	(.L_88 - .L_87)
	.align		4
.L_87:
        /*0208*/ 	.word	index@(unary_op_floor_f32)
        /*020c*/ 	.word	0x00000000


	//----- nvinfo : EIATTR_REGCOUNT
	.align		4
.L_88:
        /*0210*/ 	.byte	0x04, 0x2f
        /*0212*/ 	.short	(.L_90 - .L_89)
	.align		4
.L_89:
        /*0214*/ 	.word	index@(unary_op_floor_f16)
        /*0218*/ 	.word	0x0000000a


	//----- nvinfo : EIATTR_FRAME_SIZE
	.align		4
.L_90:
        /*021c*/ 	.byte	0x04, 0x11
        /*021e*/ 	.short	(.L_92 - .L_91)
	.align		4
.L_91:
        /*0220*/ 	.word	index@(unary_op_floor_f16)
        /*0224*/ 	.word	0x00000000


	//----- nvinfo : EIATTR_REGCOUNT
	.align		4
.L_92:
        /*0228*/ 	.byte	0x04, 0x2f
        /*022a*/ 	.short	(.L_94 - .L_93)
	.align		4
.L_93:
        /*022c*/ 	.word	index@(unary_op_ceil_f32)
        /*0230*/ 	.word	0x0000000c


	//----- nvinfo : EIATTR_FRAME_SIZE
	.align		4
.L_94:
        /*0234*/ 	.byte	0x04, 0x11
        /*0236*/ 	.short	(.L_96 - .L_95)
	.align		4
.L_95:
        /*0238*/ 	.word	index@(unary_op_ceil_f32)
        /*023c*/ 	.word	0x00000000


	//----- nvinfo : EIATTR_REGCOUNT
	.align		4
.L_96:
        /*0240*/ 	.byte	0x04, 0x2f
        /*0242*/ 	.short	(.L_98 - .L_97)
	.align		4
.L_97:
        /*0244*/ 	.word	index@(unary_op_ceil_f16)
        /*0248*/ 	.word	0x0000000a


	//----- nvinfo : EIATTR_FRAME_SIZE
	.align		4
.L_98:
        /*024c*/ 	.byte	0x04, 0x11
        /*024e*/ 	.short	(.L_100 - .L_99)
	.align		4
.L_99:
        /*0250*/ 	.word	index@(unary_op_ceil_f16)
        /*0254*/ 	.word	0x00000000


	//----- nvinfo : EIATTR_MIN_STACK_SIZE
	.align		4
.L_100:
        /*0258*/ 	.byte	0x04, 0x12
        /*025a*/ 	.short	(.L_102 - .L_101)
	.align		4
.L_101:
        /*025c*/ 	.word	index@(unary_op_ceil_f16)
        /*0260*/ 	.word	0x00000000


	//----- nvinfo : EIATTR_MIN_STACK_SIZE
	.align		4
.L_102:
        /*0264*/ 	.byte	0x04, 0x12
        /*0266*/ 	.short	(.L_104 - .L_103)
	.align		4
.L_103:
        /*0268*/ 	.word	index@(unary_op_ceil_f32)
        /*026c*/ 	.word	0x00000000


	//----- nvinfo : EIATTR_MIN_STACK_SIZE
	.align		4
.L_104:
        /*0270*/ 	.byte	0x04, 0x12
        /*0272*/ 	.short	(.L_106 - .L_105)
	.align		4
.L_105:
        /*0274*/ 	.word	index@(unary_op_floor_f16)
        /*0278*/ 	.word	0x00000000


	//----- nvinfo : EIATTR_MIN_STACK_SIZE
	.align		4
.L_106:
        /*027c*/ 	.byte	0x04, 0x12
        /*027e*/ 	.short	(.L_108 - .L_107)
	.align		4
.L_107:
        /*0280*/ 	.word	index@(unary_op_floor_f32)
        /*0284*/ 	.word	0x00000000


	//----- nvinfo : EIATTR_MIN_STACK_SIZE
	.align		4
.L_108:
        /*0288*/ 	.byte	0x04, 0x12
        /*028a*/ 	.short	(.L_110 - .L_109)
	.align		4
.L_109:
        /*028c*/ 	.word	index@(unary_op_log_f16)
        /*0290*/ 	.word	0x00000000


	//----- nvinfo : EIATTR_MIN_STACK_SIZE
	.align		4
.L_110:
        /*0294*/ 	.byte	0x04, 0x12
        /*0296*/ 	.short	(.L_112 - .L_111)
	.align		4
.L_111:
        /*0298*/ 	.word	index@(unary_op_log_f32)
        /*029c*/ 	.word	0x00000000


	//----- nvinfo : EIATTR_MIN_STACK_SIZE
	.align		4
.L_112:
        /*02a0*/ 	.byte	0x04, 0x12
        /*02a2*/ 	.short	(.L_114 - .L_113)
	.align		4
.L_113:
        /*02a4*/ 	.word	index@(unary_op_relu_f16)
        /*02a8*/ 	.word	0x00000000


	//----- nvinfo : EIATTR_MIN_STACK_SIZE
	.align		4
.L_114:
        /*02ac*/ 	.byte	0x04, 0x12
        /*02ae*/ 	.short	(.L_116 - .L_115)
	.align		4
.L_115:
        /*02b0*/ 	.word	index@(unary_op_relu_f32)
        /*02b4*/ 	.word	0x00000000


	//----- nvinfo : EIATTR_MIN_STACK_SIZE
	.align		4
.L_116:
        /*02b8*/ 	.byte	0x04, 0x12
        /*02ba*/ 	.short	(.L_118 - .L_117)
	.align		4
.L_117:
        /*02bc*/ 	.word	index@(unary_op_gelu_f16)
        /*02c0*/ 	.word	0x00000000


	//----- nvinfo : EIATTR_MIN_STACK_SIZE
	.align		4
.L_118:
        /*02c4*/ 	.byte	0x04, 0x12
        /*02c6*/ 	.short	(.L_120 - .L_119)
	.align		4
.L_119:
        /*02c8*/ 	.word	index@(unary_op_gelu_f32)
        /*02cc*/ 	.word	0x00000000


	//----- nvinfo : EIATTR_MIN_STACK_SIZE
	.align		4
.L_120:
        /*02d0*/ 	.byte	0x04, 0x12
        /*02d2*/ 	.short	(.L_122 - .L_121)
	.align		4
.L_121:
        /*02d4*/ 	.word	index@(unary_op_abs_f16)
        /*02d8*/ 	.word	0x00000000


	//----- nvinfo : EIATTR_MIN_STACK_SIZE
	.align		4
.L_122:
        /*02dc*/ 	.byte	0x04, 0x12
        /*02de*/ 	.short	(.L_124 - .L_123)
	.align		4
.L_123:
        /*02e0*/ 	.word	index@(unary_op_abs_f32)
        /*02e4*/ 	.word	0x00000000


	//----- nvinfo : EIATTR_MIN_STACK_SIZE
	.align		4
.L_124:
        /*02e8*/ 	.byte	0x04, 0x12
        /*02ea*/ 	.short	(.L_126 - .L_125)
	.align		4
.L_125:
        /*02ec*/ 	.word	index@(unary_op_sin_f16)
        /*02f0*/ 	.word	0x00000000


	//----- nvinfo : EIATTR_MIN_STACK_SIZE
	.align		4
.L_126:
        /*02f4*/ 	.byte	0x04, 0x12
        /*02f6*/ 	.short	(.L_128 - .L_127)
	.align		4
.L_127:
        /*02f8*/ 	.word	index@(unary_op_sin_f32)
        /*02fc*/ 	.word	0x00000000


	//----- nvinfo : EIATTR_MIN_STACK_SIZE
	.align		4
.L_128:
        /*0300*/ 	.byte	0x04, 0x12
        /*0302*/ 	.short	(.L_130 - .L_129)
	.align		4
.L_129:
        /*0304*/ 	.word	index@(unary_op_cos_f16)
        /*0308*/ 	.word	0x00000000


	//----- nvinfo : EIATTR_MIN_STACK_SIZE
	.align		4
.L_130:
        /*030c*/ 	.byte	0x04, 0x12
        /*030e*/ 	.short	(.L_132 - .L_131)
	.align		4
.L_131:
        /*0310*/ 	.word	index@(unary_op_cos_f32)
        /*0314*/ 	.word	0x00000000


	//----- nvinfo : EIATTR_MIN_STACK_SIZE
	.align		4
.L_132:
        /*0318*/ 	.byte	0x04, 0x12
        /*031a*/ 	.short	(.L_134 - .L_133)
	.align		4
.L_133:
        /*031c*/ 	.word	index@(unary_op_tanh_f16)
        /*0320*/ 	.word	0x00000000


	//----- nvinfo : EIATTR_MIN_STACK_SIZE
	.align		4
.L_134:
        /*0324*/ 	.byte	0x04, 0x12
        /*0326*/ 	.short	(.L_136 - .L_135)
	.align		4
.L_135:
        /*0328*/ 	.word	index@(unary_op_tanh_f32)
        /*032c*/ 	.word	0x00000000


	//----- nvinfo : EIATTR_MIN_STACK_SIZE
	.align		4
.L_136:
        /*0330*/ 	.byte	0x04, 0x12
        /*0332*/ 	.short	(.L_138 - .L_137)
	.align		4
.L_137:
        /*0334*/ 	.word	index@(unary_op_exp_f16)
        /*0338*/ 	.word	0x00000000


	//----- nvinfo : EIATTR_MIN_STACK_SIZE
	.align		4
.L_138:
        /*033c*/ 	.byte	0x04, 0x12
        /*033e*/ 	.short	(.L_140 - .L_139)
	.align		4
.L_139:
        /*0340*/ 	.word	index@(unary_op_exp_f32)
        /*0344*/ 	.word	0x00000000


	//----- nvinfo : EIATTR_MIN_STACK_SIZE
	.align		4
.L_140:
        /*0348*/ 	.byte	0x04, 0x12
        /*034a*/ 	.short	(.L_142 - .L_141)
	.align		4
.L_141:
        /*034c*/ 	.word	index@(unary_op_sqrt_f16)
        /*0350*/ 	.word	0x00000000


	//----- nvinfo : EIATTR_MIN_STACK_SIZE
	.align		4
.L_142:
        /*0354*/ 	.byte	0x04, 0x12
        /*0356*/ 	.short	(.L_144 - .L_143)
	.align		4
.L_143:
        /*0358*/ 	.word	index@(unary_op_sqrt_f32)
        /*035c*/ 	.word	0x00000000


	//----- nvinfo : EIATTR_MIN_STACK_SIZE
	.align		4
.L_144:
        /*0360*/ 	.byte	0x04, 0x12
        /*0362*/ 	.short	(.L_146 - .L_145)
	.align		4
.L_145:
        /*0364*/ 	.word	index@(unary_op_sqr_f16)
        /*0368*/ 	.word	0x00000000


	//----- nvinfo : EIATTR_MIN_STACK_SIZE
	.align		4
.L_146:
        /*036c*/ 	.byte	0x04, 0x12
        /*036e*/ 	.short	(.L_148 - .L_147)
	.align		4
.L_147:
        /*0370*/ 	.word	index@(unary_op_sqr_f32)
        /*0374*/ 	.word	0x00000000
.L_148:


//--------------------- .nv.compat                --------------------------
	.section	.nv.compat,"",@"SHT_CUDA_COMPAT_INFO"
	.align	4
        /*0000*/ 	.byte	0x02, 0x09, 0x00, 0x00, 0x02, 0x02, 0x01, 0x00, 0x02, 0x05, 0x05, 0x00, 0x03, 0x07, 0x01, 0x01
        /*0010*/ 	.byte	0x02, 0x03, 0x00, 0x00, 0x02, 0x06, 0x01, 0x00, 0x04, 0x0b, 0x08, 0x00, 0x01, 0x00, 0x00, 0x00
        /*0020*/ 	.byte	0x00, 0x00, 0x00, 0x00


//--------------------- .nv.info.unary_op_ceil_f16 --------------------------
	.section	.nv.info.unary_op_ceil_f16,"",@"SHT_CUDA_INFO"
	.sectionflags	@""
	.align	4


	//----- nvinfo : EIATTR_CUDA_API_VERSION
	.align		4
        /*0000*/ 	.byte	0x04, 0x37
        /*0002*/ 	.short	(.L_150 - .L_149)
.L_149:
        /*0004*/ 	.word	0x00000082


	//----- nvinfo : EIATTR_KPARAM_INFO
	.align		4
.L_150:
        /*0008*/ 	.byte	0x04, 0x17
        /*000a*/ 	.short	(.L_152 - .L_151)
.L_151:
        /*000c*/ 	.word	0x00000000
        /*0010*/ 	.short	0x0002
        /*0012*/ 	.short	0x0010
        /*0014*/ 	.byte	0x00, 0xf0, 0x11, 0x00


	//----- nvinfo : EIATTR_KPARAM_INFO
	.align		4
.L_152:
        /*0018*/ 	.byte	0x04, 0x17
        /*001a*/ 	.short	(.L_154 - .L_153)
.L_153:
        /*001c*/ 	.word	0x00000000
        /*0020*/ 	.short	0x0001
        /*0022*/ 	.short	0x0008
        /*0024*/ 	.byte	0x00, 0xf5, 0x21, 0x00


	//----- nvinfo : EIATTR_KPARAM_INFO
	.align		4
.L_154:
        /*0028*/ 	.byte	0x04, 0x17
        /*002a*/ 	.short	(.L_156 - .L_155)
.L_155:
        /*002c*/ 	.word	0x00000000
        /*0030*/ 	.short	0x0000
        /*0032*/ 	.short	0x0000
        /*0034*/ 	.byte	0x00, 0xf5, 0x21, 0x00


	//----- nvinfo : EIATTR_SPARSE_MMA_MASK
	.align		4
.L_156:
        /*0038*/ 	.byte	0x03, 0x50
        /*003a*/ 	.short	0x0000


	//----- nvinfo : EIATTR_MAXREG_COUNT
	.align		4
        /*003c*/ 	.byte	0x03, 0x1b
        /*003e*/ 	.short	0x00ff


	//----- nvinfo : EIATTR_MERCURY_ISA_VERSION
	.align		4
        /*0040*/ 	.byte	0x03, 0x5f
        /*0042*/ 	.short	0x0101


	//----- nvinfo : EIATTR_VRC_CTA_INIT_COUNT
	.align		4
        /*0044*/ 	.byte	0x02, 0x4a
	.zero		1
	.zero		1


	//----- nvinfo : EIATTR_EXIT_INSTR_OFFSETS
	.align		4
        /*0048*/ 	.byte	0x04, 0x1c
        /*004a*/ 	.short	(.L_158 - .L_157)


	//   ....[0]....
.L_157:
        /*004c*/ 	.word	0x00000070


	//   ....[1]....
        /*0050*/ 	.word	0x00000120


	//----- nvinfo : EIATTR_CBANK_PARAM_SIZE
	.align		4
.L_158:
        /*0054*/ 	.byte	0x03, 0x19
        /*0056*/ 	.short	0x0014


	//----- nvinfo : EIATTR_PARAM_CBANK
	.align		4
        /*0058*/ 	.byte	0x04, 0x0a
        /*005a*/ 	.short	(.L_160 - .L_159)
	.align		4
.L_159:
        /*005c*/ 	.word	index@(.nv.constant0.unary_op_ceil_f16)
        /*0060*/ 	.short	0x0380
        /*0062*/ 	.short	0x0014


	//----- nvinfo : EIATTR_SW_WAR
	.align		4
.L_160:
        /*0064*/ 	.byte	0x04, 0x36
        /*0066*/ 	.short	(.L_162 - .L_161)
.L_161:
        /*0068*/ 	.word	0x00000008
.L_162:


//--------------------- .nv.info.unary_op_ceil_f32 --------------------------
	.section	.nv.info.unary_op_ceil_f32,"",@"SHT_CUDA_INFO"
	.sectionflags	@""
	.align	4


	//----- nvinfo : EIATTR_CUDA_API_VERSION
	.align		4
        /*0000*/ 	.byte	0x04, 0x37
        /*0002*/ 	.short	(.L_164 - .L_163)
.L_163:
        /*0004*/ 	.word	0x00000082


	//----- nvinfo : EIATTR_KPARAM_INFO
	.align		4
.L_164:
        /*0008*/ 	.byte	0x04, 0x17
        /*000a*/ 	.short	(.L_166 - .L_165)
.L_165:
        /*000c*/ 	.word	0x00000000
        /*0010*/ 	.short	0x0002
        /*0012*/ 	.short	0x0010
        /*0014*/ 	.byte	0x00, 0xf0, 0x11, 0x00


	//----- nvinfo : EIATTR_KPARAM_INFO
	.align		4
.L_166:
        /*0018*/ 	.byte	0x04, 0x17
        /*001a*/ 	.short	(.L_168 - .L_167)
.L_167:
        /*001c*/ 	.word	0x00000000
        /*0020*/ 	.short	0x0001
        /*0022*/ 	.short	0x0008
        /*0024*/ 	.byte	0x00, 0xf5, 0x21, 0x00


	//----- nvinfo : EIATTR_KPARAM_INFO
	.align		4
.L_168:
        /*0028*/ 	.byte	0x04, 0x17
        /*002a*/ 	.short	(.L_170 - .L_169)
.L_169:
        /*002c*/ 	.word	0x00000000
        /*0030*/ 	.short	0x0000
        /*0032*/ 	.short	0x0000
        /*0034*/ 	.byte	0x00, 0xf5, 0x21, 0x00


	//----- nvinfo : EIATTR_SPARSE_MMA_MASK
	.align		4
.L_170:
        /*0038*/ 	.byte	0x03, 0x50
        /*003a*/ 	.short	0x0000


	//----- nvinfo : EIATTR_MAXREG_COUNT
	.align		4
        /*003c*/ 	.byte	0x03, 0x1b
        /*003e*/ 	.short	0x00ff


	//----- nvinfo : EIATTR_MERCURY_ISA_VERSION
	.align		4
        /*0040*/ 	.byte	0x03, 0x5f
        /*0042*/ 	.short	0x0101


	//----- nvinfo : EIATTR_VRC_CTA_INIT_COUNT
	.align		4
        /*0044*/ 	.byte	0x02, 0x4a
	.zero		1
	.zero		1


	//----- nvinfo : EIATTR_EXIT_INSTR_OFFSETS
	.align		4
        /*0048*/ 	.byte	0x04, 0x1c
        /*004a*/ 	.short	(.L_172 - .L_171)


	//   ....[0]....
.L_171:
        /*004c*/ 	.word	0x00000070


	//   ....[1]....
        /*0050*/ 	.word	0x00000100


	//----- nvinfo : EIATTR_CBANK_PARAM_SIZE
	.align		4
.L_172:
        /*0054*/ 	.byte	0x03, 0x19
        /*0056*/ 	.short	0x0014


	//----- nvinfo : EIATTR_PARAM_CBANK
	.align		4
        /*0058*/ 	.byte	0x04, 0x0a
        /*005a*/ 	.short	(.L_174 - .L_173)
	.align		4
.L_173:
        /*005c*/ 	.word	index@(.nv.constant0.unary_op_ceil_f32)
        /*0060*/ 	.short	0x0380
        /*0062*/ 	.short	0x0014


	//----- nvinfo : EIATTR_SW_WAR
	.align		4
.L_174:
        /*0064*/ 	.byte	0x04, 0x36
        /*0066*/ 	.short	(.L_176 - .L_175)
.L_175:
        /*0068*/ 	.word	0x00000008
.L_176:


//--------------------- .nv.info.unary_op_floor_f16 --------------------------
	.section	.nv.info.unary_op_floor_f16,"",@"SHT_CUDA_INFO"
	.sectionflags	@""
	.align	4


	//----- nvinfo : EIATTR_CUDA_API_VERSION
	.align		4
        /*0000*/ 	.byte	0x04, 0x37
        /*0002*/ 	.short	(.L_178 - .L_177)
.L_177:
        /*0004*/ 	.word	0x00000082


	//----- nvinfo : EIATTR_KPARAM_INFO
	.align		4
.L_178:
        /*0008*/ 	.byte	0x04, 0x17
        /*000a*/ 	.short	(.L_180 - .L_179)
.L_179:
        /*000c*/ 	.word	0x00000000
        /*0010*/ 	.short	0x0002
        /*0012*/ 	.short	0x0010
        /*0014*/ 	.byte	0x00, 0xf0, 0x11, 0x00


	//----- nvinfo : EIATTR_KPARAM_INFO
	.align		4
.L_180:
        /*0018*/ 	.byte	0x04, 0x17
        /*001a*/ 	.short	(.L_182 - .L_181)
.L_181:
        /*001c*/ 	.word	0x00000000
        /*0020*/ 	.short	0x0001
        /*0022*/ 	.short	0x0008
        /*0024*/ 	.byte	0x00, 0xf5, 0x21, 0x00


	//----- nvinfo : EIATTR_KPARAM_INFO
	.align		4
.L_182:
        /*0028*/ 	.byte	0x04, 0x17
        /*002a*/ 	.short	(.L_184 - .L_183)
.L_183:
        /*002c*/ 	.word	0x00000000
        /*0030*/ 	.short	0x0000
        /*0032*/ 	.short	0x0000
        /*0034*/ 	.byte	0x00, 0xf5, 0x21, 0x00


	//----- nvinfo : EIATTR_SPARSE_MMA_MASK
	.align		4
.L_184:
        /*0038*/ 	.byte	0x03, 0x50
        /*003a*/ 	.short	0x0000


	//----- nvinfo : EIATTR_MAXREG_COUNT
	.align		4
        /*003c*/ 	.byte	0x03, 0x1b
        /*003e*/ 	.short	0x00ff


	//----- nvinfo : EIATTR_MERCURY_ISA_VERSION
	.align		4
        /*0040*/ 	.byte	0x03, 0x5f
        /*0042*/ 	.short	0x0101


	//----- nvinfo : EIATTR_VRC_CTA_INIT_COUNT
	.align		4
        /*0044*/ 	.byte	0x02, 0x4a
	.zero		1
	.zero		1


	//----- nvinfo : EIATTR_EXIT_INSTR_OFFSETS
	.align		4
        /*0048*/ 	.byte	0x04, 0x1c
        /*004a*/ 	.short	(.L_186 - .L_185)


	//   ....[0]....
.L_185:
        /*004c*/ 	.word	0x00000070


	//   ....[1]....
        /*0050*/ 	.word	0x00000120


	//----- nvinfo : EIATTR_CBANK_PARAM_SIZE
	.align		4
.L_186:
        /*0054*/ 	.byte	0x03, 0x19
        /*0056*/ 	.short	0x0014


	//----- nvinfo : EIATTR_PARAM_CBANK
	.align		4
        /*0058*/ 	.byte	0x04, 0x0a
        /*005a*/ 	.short	(.L_188 - .L_187)
	.align		4
.L_187:
        /*005c*/ 	.word	index@(.nv.constant0.unary_op_floor_f16)
        /*0060*/ 	.short	0x0380
        /*0062*/ 	.short	0x0014


	//----- nvinfo : EIATTR_SW_WAR
	.align		4
.L_188:
        /*0064*/ 	.byte	0x04, 0x36
        /*0066*/ 	.short	(.L_190 - .L_189)
.L_189:
        /*0068*/ 	.word	0x00000008
.L_190:


//--------------------- .nv.info.unary_op_floor_f32 --------------------------
	.section	.nv.info.unary_op_floor_f32,"",@"SHT_CUDA_INFO"
	.sectionflags	@""
	.align	4


	//----- nvinfo : EIATTR_CUDA_API_VERSION
	.align		4
        /*0000*/ 	.byte	0x04, 0x37
        /*0002*/ 	.short	(.L_192 - .L_191)
.L_191:
        /*0004*/ 	.word	0x00000082


	//----- nvinfo : EIATTR_KPARAM_INFO
	.align		4
.L_192:
        /*0008*/ 	.byte	0x04, 0x17
        /*000a*/ 	.short	(.L_194 - .L_193)
.L_193:
        /*000c*/ 	.word	0x00000000
        /*0010*/ 	.short	0x0002
        /*0012*/ 	.short	0x0010
        /*0014*/ 	.byte	0x00, 0xf0, 0x11, 0x00


	//----- nvinfo : EIATTR_KPARAM_INFO
	.align		4
.L_194:
        /*0018*/ 	.byte	0x04, 0x17
        /*001a*/ 	.short	(.L_196 - .L_195)
.L_195:
        /*001c*/ 	.word	0x00000000
        /*0020*/ 	.short	0x0001
        /*0022*/ 	.short	0x0008
        /*0024*/ 	.byte	0x00, 0xf5, 0x21, 0x00


	//----- nvinfo : EIATTR_KPARAM_INFO
	.align		4
.L_196:
        /*0028*/ 	.byte	0x04, 0x17
        /*002a*/ 	.short	(.L_198 - .L_197)
.L_197:
        /*002c*/ 	.word	0x00000000
        /*0030*/ 	.short	0x0000
        /*0032*/ 	.short	0x0000
        /*0034*/ 	.byte	0x00, 0xf5, 0x21, 0x00


	//----- nvinfo : EIATTR_SPARSE_MMA_MASK
	.align		4
.L_198:
        /*0038*/ 	.byte	0x03, 0x50
        /*003a*/ 	.short	0x0000


	//----- nvinfo : EIATTR_MAXREG_COUNT
	.align		4
        /*003c*/ 	.byte	0x03, 0x1b
        /*003e*/ 	.short	0x00ff


	//----- nvinfo : EIATTR_MERCURY_ISA_VERSION
	.align		4
        /*0040*/ 	.byte	0x03, 0x5f
        /*0042*/ 	.short	0x0101


	//----- nvinfo : EIATTR_VRC_CTA_INIT_COUNT
	.align		4
        /*0044*/ 	.byte	0x02, 0x4a
	.zero		1
	.zero		1


	//----- nvinfo : EIATTR_EXIT_INSTR_OFFSETS
	.align		4
        /*0048*/ 	.byte	0x04, 0x1c
        /*004a*/ 	.short	(.L_200 - .L_199)


	//   ....[0]....
.L_199:
        /*004c*/ 	.word	0x00000070


	//   ....[1]....
        /*0050*/ 	.word	0x00000100


	//----- nvinfo : EIATTR_CBANK_PARAM_SIZE
	.align		4
.L_200:
        /*0054*/ 	.byte	0x03, 0x19
        /*0056*/ 	.short	0x0014


	//----- nvinfo : EIATTR_PARAM_CBANK
	.align		4
        /*0058*/ 	.byte	0x04, 0x0a
        /*005a*/ 	.short	(.L_202 - .L_201)
	.align		4
.L_201:
        /*005c*/ 	.word	index@(.nv.constant0.unary_op_floor_f32)
        /*0060*/ 	.short	0x0380
        /*0062*/ 	.short	0x0014


	//----- nvinfo : EIATTR_SW_WAR
	.align		4
.L_202:
        /*0064*/ 	.byte	0x04, 0x36
        /*0066*/ 	.short	(.L_204 - .L_203)
.L_203:
        /*0068*/ 	.word	0x00000008
.L_204:


//--------------------- .nv.info.unary_op_log_f16 --------------------------
	.section	.nv.info.unary_op_log_f16,"",@"SHT_CUDA_INFO"
	.sectionflags	@""
	.align	4


	//----- nvinfo : EIATTR_CUDA_API_VERSION
	.align		4
        /*0000*/ 	.byte	0x04, 0x37
        /*0002*/ 	.short	(.L_206 - .L_205)
.L_205:
        /*0004*/ 	.word	0x00000082


	//----- nvinfo : EIATTR_KPARAM_INFO
	.align		4
.L_206:
        /*0008*/ 	.byte	0x04, 0x17
        /*000a*/ 	.short	(.L_208 - .L_207)
.L_207:
        /*000c*/ 	.word	0x00000000
        /*0010*/ 	.short	0x0002
        /*0012*/ 	.short	0x0010
        /*0014*/ 	.byte	0x00, 0xf0, 0x11, 0x00


	//----- nvinfo : EIATTR_KPARAM_INFO
	.align		4
.L_208:
        /*0018*/ 	.byte	0x04, 0x17
        /*001a*/ 	.short	(.L_210 - .L_209)
.L_209:
        /*001c*/ 	.word	0x00000000
        /*0020*/ 	.short	0x0001
        /*0022*/ 	.short	0x0008
        /*0024*/ 	.byte	0x00, 0xf5, 0x21, 0x00


	//----- nvinfo : EIATTR_KPARAM_INFO
	.align		4
.L_210:
        /*0028*/ 	.byte	0x04, 0x17
        /*002a*/ 	.short	(.L_212 - .L_211)
.L_211:
        /*002c*/ 	.word	0x00000000
        /*0030*/ 	.short	0x0000
        /*0032*/ 	.short	0x0000
        /*0034*/ 	.byte	0x00, 0xf5, 0x21, 0x00


	//----- nvinfo : EIATTR_SPARSE_MMA_MASK
	.align		4
.L_212:
        /*0038*/ 	.byte	0x03, 0x50
        /*003a*/ 	.short	0x0000


	//----- nvinfo : EIATTR_MAXREG_COUNT
	.align		4
        /*003c*/ 	.byte	0x03, 0x1b
        /*003e*/ 	.short	0x00ff


	//----- nvinfo : EIATTR_MERCURY_ISA_VERSION
	.align		4
        /*0040*/ 	.byte	0x03, 0x5f
        /*0042*/ 	.short	0x0101


	//----- nvinfo : EIATTR_VRC_CTA_INIT_COUNT
	.align		4
        /*0044*/ 	.byte	0x02, 0x4a
	.zero		1
	.zero		1


	//----- nvinfo : EIATTR_EXIT_INSTR_OFFSETS
	.align		4
        /*0048*/ 	.byte	0x04, 0x1c
        /*004a*/ 	.short	(.L_214 - .L_213)


	//   ....[0]....
.L_213:
        /*004c*/ 	.word	0x00000070


	//   ....[1]....
        /*0050*/ 	.word	0x000002b0


	//----- nvinfo : EIATTR_CBANK_PARAM_SIZE
	.align		4
.L_214:
        /*0054*/ 	.byte	0x03, 0x19
        /*0056*/ 	.short	0x0014


	//----- nvinfo : EIATTR_PARAM_CBANK
	.align		4
        /*0058*/ 	.byte	0x04, 0x0a
        /*005a*/ 	.short	(.L_216 - .L_215)
	.align		4
.L_215:
        /*005c*/ 	.word	index@(.nv.constant0.unary_op_log_f16)
        /*0060*/ 	.short	0x0380
        /*0062*/ 	.short	0x0014


	//----- nvinfo : EIATTR_SW_WAR
	.align		4
.L_216:
        /*0064*/ 	.byte	0x04, 0x36
        /*0066*/ 	.short	(.L_218 - .L_217)
.L_217:
        /*0068*/ 	.word	0x00000008
.L_218:


//--------------------- .nv.info.unary_op_log_f32 --------------------------
	.section	.nv.info.unary_op_log_f32,"",@"SHT_CUDA_INFO"
	.sectionflags	@""
	.align	4


	//----- nvinfo : EIATTR_CUDA_API_VERSION
	.align		4
        /*0000*/ 	.byte	0x04, 0x37
        /*0002*/ 	.short	(.L_220 - .L_219)
.L_219:
        /*0004*/ 	.word	0x00000082


	//----- nvinfo : EIATTR_KPARAM_INFO
	.align		4
.L_220:
        /*0008*/ 	.byte	0x04, 0x17
        /*000a*/ 	.short	(.L_222 - .L_221)
.L_221:
        /*000c*/ 	.word	0x00000000
        /*0010*/ 	.short	0x0002
        /*0012*/ 	.short	0x0010
        /*0014*/ 	.byte	0x00, 0xf0, 0x11, 0x00


	//----- nvinfo : EIATTR_KPARAM_INFO
	.align		4
.L_222:
        /*0018*/ 	.byte	0x04, 0x17
        /*001a*/ 	.short	(.L_224 - .L_223)
.L_223:
        /*001c*/ 	.word	0x00000000
        /*0020*/ 	.short	0x0001
        /*0022*/ 	.short	0x0008
        /*0024*/ 	.byte	0x00, 0xf5, 0x21, 0x00


	//----- nvinfo : EIATTR_KPARAM_INFO
	.align		4
.L_224:
        /*0028*/ 	.byte	0x04, 0x17
        /*002a*/ 	.short	(.L_226 - .L_225)
.L_225:
        /*002c*/ 	.word	0x00000000
        /*0030*/ 	.short	0x0000
        /*0032*/ 	.short	0x0000
        /*0034*/ 	.byte	0x00, 0xf5, 0x21, 0x00


	//----- nvinfo : EIATTR_SPARSE_MMA_MASK
	.align		4
.L_226:
        /*0038*/ 	.byte	0x03, 0x50
        /*003a*/ 	.short	0x0000


	//----- nvinfo : EIATTR_MAXREG_COUNT
	.align		4
        /*003c*/ 	.byte	0x03, 0x1b
        /*003e*/ 	.short	0x00ff


	//----- nvinfo : EIATTR_MERCURY_ISA_VERSION
	.align		4
        /*0040*/ 	.byte	0x03, 0x5f
        /*0042*/ 	.short	0x0101


	//----- nvinfo : EIATTR_VRC_CTA_INIT_COUNT
	.align		4
        /*0044*/ 	.byte	0x02, 0x4a
	.zero		1
	.zero		1


	//----- nvinfo : EIATTR_EXIT_INSTR_OFFSETS
	.align		4
        /*0048*/ 	.byte	0x04, 0x1c
        /*004a*/ 	.short	(.L_228 - .L_227)


	//   ....[0]....
.L_227:
        /*004c*/ 	.word	0x00000070


	//   ....[1]....
        /*0050*/ 	.word	0x00000290


	//----- nvinfo : EIATTR_CBANK_PARAM_SIZE
	.align		4
.L_228:
        /*0054*/ 	.byte	0x03, 0x19
        /*0056*/ 	.short	0x0014


	//----- nvinfo : EIATTR_PARAM_CBANK
	.align		4
        /*0058*/ 	.byte	0x04, 0x0a
        /*005a*/ 	.short	(.L_230 - .L_229)
	.align		4
.L_229:
        /*005c*/ 	.word	index@(.nv.constant0.unary_op_log_f32)
        /*0060*/ 	.short	0x0380
        /*0062*/ 	.short	0x0014


	//----- nvinfo : EIATTR_SW_WAR
	.align		4
.L_230:
        /*0064*/ 	.byte	0x04, 0x36
        /*0066*/ 	.short	(.L_232 - .L_231)
.L_231:
        /*0068*/ 	.word	0x00000008
.L_232:


//--------------------- .nv.info.unary_op_relu_f16 --------------------------
	.section	.nv.info.unary_op_relu_f16,"",@"SHT_CUDA_INFO"
	.sectionflags	@""
	.align	4


	//----- nvinfo : EIATTR_CUDA_API_VERSION
	.align		4
        /*0000*/ 	.byte	0x04, 0x37
        /*0002*/ 	.short	(.L_234 - .L_233)
.L_233:
        /*0004*/ 	.word	0x00000082


	//----- nvinfo : EIATTR_KPARAM_INFO
	.align		4
.L_234:
        /*0008*/ 	.byte	0x04, 0x17
        /*000a*/ 	.short	(.L_236 - .L_235)
.L_235:
        /*000c*/ 	.word	0x00000000
        /*0010*/ 	.short	0x0002
        /*0012*/ 	.short	0x0010
        /*0014*/ 	.byte	0x00, 0xf0, 0x11, 0x00


	//----- nvinfo : EIATTR_KPARAM_INFO
	.align		4
.L_236:
        /*0018*/ 	.byte	0x04, 0x17
        /*001a*/ 	.short	(.L_238 - .L_237)
.L_237:
        /*001c*/ 	.word	0x00000000
        /*0020*/ 	.short	0x0001
        /*0022*/ 	.short	0x0008
        /*0024*/ 	.byte	0x00, 0xf5, 0x21, 0x00


	//----- nvinfo : EIATTR_KPARAM_INFO
	.align		4
.L_238:
        /*0028*/ 	.byte	0x04, 0x17
        /*002a*/ 	.short	(.L_240 - .L_239)
.L_239:
        /*002c*/ 	.word	0x00000000
        /*0030*/ 	.short	0x0000
        /*0032*/ 	.short	0x0000
        /*0034*/ 	.byte	0x00, 0xf5, 0x21, 0x00


	//----- nvinfo : EIATTR_SPARSE_MMA_MASK
	.align		4
.L_240:
        /*0038*/ 	.byte	0x03, 0x50
        /*003a*/ 	.short	0x0000


	//----- nvinfo : EIATTR_MAXREG_COUNT
	.align		4
        /*003c*/ 	.byte	0x03, 0x1b
        /*003e*/ 	.short	0x00ff


	//----- nvinfo : EIATTR_MERCURY_ISA_VERSION
	.align		4
        /*0040*/ 	.byte	0x03, 0x5f
        /*0042*/ 	.short	0x0101


	//----- nvinfo : EIATTR_VRC_CTA_INIT_COUNT
	.align		4
        /*0044*/ 	.byte	0x02, 0x4a
	.zero		1
	.zero		1


	//----- nvinfo : EIATTR_EXIT_INSTR_OFFSETS
	.align		4
        /*0048*/ 	.byte	0x04, 0x1c
        /*004a*/ 	.short	(.L_242 - .L_241)


	//   ....[0]....
.L_241:
        /*004c*/ 	.word	0x00000070


	//   ....[1]....
        /*0050*/ 	.word	0x00000120


	//----- nvinfo : EIATTR_CBANK_PARAM_SIZE
	.align		4
.L_242:
        /*0054*/ 	.byte	0x03, 0x19
        /*0056*/ 	.short	0x0014


	//----- nvinfo : EIATTR_PARAM_CBANK
	.align		4
        /*0058*/ 	.byte	0x04, 0x0a
        /*005a*/ 	.short	(.L_244 - .L_243)
	.align		4
.L_243:
        /*005c*/ 	.word	index@(.nv.constant0.unary_op_relu_f16)
        /*0060*/ 	.short	0x0380
        /*0062*/ 	.short	0x0014


	//----- nvinfo : EIATTR_SW_WAR
	.align		4
.L_244:
        /*0064*/ 	.byte	0x04, 0x36
        /*0066*/ 	.short	(.L_246 - .L_245)
.L_245:
        /*0068*/ 	.word	0x00000008
.L_246:


//--------------------- .nv.info.unary_op_relu_f32 --------------------------
	.section	.nv.info.unary_op_relu_f32,"",@"SHT_CUDA_INFO"
	.sectionflags	@""
	.align	4


	//----- nvinfo : EIATTR_CUDA_API_VERSION
	.align		4
        /*0000*/ 	.byte	0x04, 0x37
        /*0002*/ 	.short	(.L_248 - .L_247)
.L_247:
        /*0004*/ 	.word	0x00000082


	//----- nvinfo : EIATTR_KPARAM_INFO
	.align		4
.L_248:
        /*0008*/ 	.byte	0x04, 0x17
        /*000a*/ 	.short	(.L_250 - .L_249)
.L_249:
        /*000c*/ 	.word	0x00000000
        /*0010*/ 	.short	0x0002
        /*0012*/ 	.short	0x0010
        /*0014*/ 	.byte	0x00, 0xf0, 0x11, 0x00


	//----- nvinfo : EIATTR_KPARAM_INFO
	.align		4
.L_250:
        /*0018*/ 	.byte	0x04, 0x17
        /*001a*/ 	.short	(.L_252 - .L_251)
.L_251:
        /*001c*/ 	.word	0x00000000
        /*0020*/ 	.short	0x0001
        /*0022*/ 	.short	0x0008
        /*0024*/ 	.byte	0x00, 0xf5, 0x21, 0x00


	//----- nvinfo : EIATTR_KPARAM_INFO
	.align		4
.L_252:
        /*0028*/ 	.byte	0x04, 0x17
        /*002a*/ 	.short	(.L_254 - .L_253)
.L_253:
        /*002c*/ 	.word	0x00000000
        /*0030*/ 	.short	0x0000
        /*0032*/ 	.short	0x0000
        /*0034*/ 	.byte	0x00, 0xf5, 0x21, 0x00


	//----- nvinfo : EIATTR_SPARSE_MMA_MASK
	.align		4
.L_254:
        /*0038*/ 	.byte	0x03, 0x50
        /*003a*/ 	.short	0x0000


	//----- nvinfo : EIATTR_MAXREG_COUNT
	.align		4
        /*003c*/ 	.byte	0x03, 0x1b
        /*003e*/ 	.short	0x00ff


	//----- nvinfo : EIATTR_MERCURY_ISA_VERSION
	.align		4
        /*0040*/ 	.byte	0x03, 0x5f
        /*0042*/ 	.short	0x0101


	//----- nvinfo : EIATTR_VRC_CTA_INIT_COUNT
	.align		4
        /*0044*/ 	.byte	0x02, 0x4a
	.zero		1
	.zero		1


	//----- nvinfo : EIATTR_EXIT_INSTR_OFFSETS
	.align		4
        /*0048*/ 	.byte	0x04, 0x1c
        /*004a*/ 	.short	(.L_256 - .L_255)


	//   ....[0]....
.L_255:
        /*004c*/ 	.word	0x00000070


	//   ....[1]....
        /*0050*/ 	.word	0x00000100


	//----- nvinfo : EIATTR_CBANK_PARAM_SIZE
	.align		4
.L_256:
        /*0054*/ 	.byte	0x03, 0x19
        /*0056*/ 	.short	0x0014


	//----- nvinfo : EIATTR_PARAM_CBANK
	.align		4
        /*0058*/ 	.byte	0x04, 0x0a
        /*005a*/ 	.short	(.L_258 - .L_257)
	.align		4
.L_257:
        /*005c*/ 	.word	index@(.nv.constant0.unary_op_relu_f32)
        /*0060*/ 	.short	0x0380
        /*0062*/ 	.short	0x0014


	//----- nvinfo : EIATTR_SW_WAR
	.align		4
.L_258:
        /*0064*/ 	.byte	0x04, 0x36
        /*0066*/ 	.short	(.L_260 - .L_259)
.L_259:
        /*0068*/ 	.word	0x00000008
.L_260:


//--------------------- .nv.info.unary_op_gelu_f16 --------------------------
	.section	.nv.info.unary_op_gelu_f16,"",@"SHT_CUDA_INFO"
	.sectionflags	@""
	.align	4


	//----- nvinfo : EIATTR_CUDA_API_VERSION
	.align		4
        /*0000*/ 	.byte	0x04, 0x37
        /*0002*/ 	.short	(.L_262 - .L_261)
.L_261:
        /*0004*/ 	.word	0x00000082


	//----- nvinfo : EIATTR_KPARAM_INFO
	.align		4
.L_262:
        /*0008*/ 	.byte	0x04, 0x17
        /*000a*/ 	.short	(.L_264 - .L_263)
.L_263:
        /*000c*/ 	.word	0x00000000
        /*0010*/ 	.short	0x0002
        /*0012*/ 	.short	0x0010
        /*0014*/ 	.byte	0x00, 0xf0, 0x11, 0x00


	//----- nvinfo : EIATTR_KPARAM_INFO
	.align		4
.L_264:
        /*0018*/ 	.byte	0x04, 0x17
        /*001a*/ 	.short	(.L_266 - .L_265)
.L_265:
        /*001c*/ 	.word	0x00000000
        /*0020*/ 	.short	0x0001
        /*0022*/ 	.short	0x0008
        /*0024*/ 	.byte	0x00, 0xf5, 0x21, 0x00


	//----- nvinfo : EIATTR_KPARAM_INFO
	.align		4
.L_266:
        /*0028*/ 	.byte	0x04, 0x17
        /*002a*/ 	.short	(.L_268 - .L_267)
.L_267:
        /*002c*/ 	.word	0x00000000
        /*0030*/ 	.short	0x0000
        /*0032*/ 	.short	0x0000
        /*0034*/ 	.byte	0x00, 0xf5, 0x21, 0x00


	//----- nvinfo : EIATTR_SPARSE_MMA_MASK
	.align		4
.L_268:
        /*0038*/ 	.byte	0x03, 0x50
        /*003a*/ 	.short	0x0000


	//----- nvinfo : EIATTR_MAXREG_COUNT
	.align		4
        /*003c*/ 	.byte	0x03, 0x1b
        /*003e*/ 	.short	0x00ff


	//----- nvinfo : EIATTR_MERCURY_ISA_VERSION
	.align		4
        /*0040*/ 	.byte	0x03, 0x5f
        /*0042*/ 	.short	0x0101


	//----- nvinfo : EIATTR_VRC_CTA_INIT_COUNT
	.align		4
        /*0044*/ 	.byte	0x02, 0x4a
	.zero		1
	.zero		1


	//----- nvinfo : EIATTR_EXIT_INSTR_OFFSETS
	.align		4
        /*0048*/ 	.byte	0x04, 0x1c
        /*004a*/ 	.short	(.L_270 - .L_269)


	//   ....[0]....
.L_269:
        /*004c*/ 	.word	0x00000070


	//   ....[1]....
        /*0050*/ 	.word	0x000007d0


	//----- nvinfo : EIATTR_CRS_STACK_SIZE
	.align		4
.L_270:
        /*0054*/ 	.byte	0x04, 0x1e
        /*0056*/ 	.short	(.L_272 - .L_271)
.L_271:
        /*0058*/ 	.word	0x00000000


	//----- nvinfo : EIATTR_CBANK_PARAM_SIZE
	.align		4
.L_272:
        /*005c*/ 	.byte	0x03, 0x19
        /*005e*/ 	.short	0x0014


	//----- nvinfo : EIATTR_PARAM_CBANK
	.align		4
        /*0060*/ 	.byte	0x04, 0x0a
        /*0062*/ 	.short	(.L_274 - .L_273)
	.align		4
.L_273:
        /*0064*/ 	.word	index@(.nv.constant0.unary_op_gelu_f16)
        /*0068*/ 	.short	0x0380
        /*006a*/ 	.short	0x0014


	//----- nvinfo : EIATTR_SW_WAR
	.align		4
.L_274:
        /*006c*/ 	.byte	0x04, 0x36
        /*006e*/ 	.short	(.L_276 - .L_275)
.L_275:
        /*0070*/ 	.word	0x00000008
.L_276:


//--------------------- .nv.info.unary_op_gelu_f32 --------------------------
	.section	.nv.info.unary_op_gelu_f32,"",@"SHT_CUDA_INFO"
	.sectionflags	@""
	.align	4


	//----- nvinfo : EIATTR_CUDA_API_VERSION
	.align		4
        /*0000*/ 	.byte	0x04, 0x37
        /*0002*/ 	.short	(.L_278 - .L_277)
.L_277:
        /*0004*/ 	.word	0x00000082


	//----- nvinfo : EIATTR_KPARAM_INFO
	.align		4
.L_278:
        /*0008*/ 	.byte	0x04, 0x17
        /*000a*/ 	.short	(.L_280 - .L_279)
.L_279:
        /*000c*/ 	.word	0x00000000
        /*0010*/ 	.short	0x0002
        /*0012*/ 	.short	0x0010
        /*0014*/ 	.byte	0x00, 0xf0, 0x11, 0x00


	//----- nvinfo : EIATTR_KPARAM_INFO
	.align		4
.L_280:
        /*0018*/ 	.byte	0x04, 0x17
        /*001a*/ 	.short	(.L_282 - .L_281)
.L_281:
        /*001c*/ 	.word	0x00000000
        /*0020*/ 	.short	0x0001
        /*0022*/ 	.short	0x0008
        /*0024*/ 	.byte	0x00, 0xf5, 0x21, 0x00


	//----- nvinfo : EIATTR_KPARAM_INFO
	.align		4
.L_282:
        /*0028*/ 	.byte	0x04, 0x17
        /*002a*/ 	.short	(.L_284 - .L_283)
.L_283:
        /*002c*/ 	.word	0x00000000
        /*0030*/ 	.short	0x0000
        /*0032*/ 	.short	0x0000
        /*0034*/ 	.byte	0x00, 0xf5, 0x21, 0x00


	//----- nvinfo : EIATTR_SPARSE_MMA_MASK
	.align		4
.L_284:
        /*0038*/ 	.byte	0x03, 0x50
        /*003a*/ 	.short	0x0000


	//----- nvinfo : EIATTR_MAXREG_COUNT
	.align		4
        /*003c*/ 	.byte	0x03, 0x1b
        /*003e*/ 	.short	0x00ff


	//----- nvinfo : EIATTR_MERCURY_ISA_VERSION
	.align		4
        /*0040*/ 	.byte	0x03, 0x5f
        /*0042*/ 	.short	0x0101


	//----- nvinfo : EIATTR_VRC_CTA_INIT_COUNT
	.align		4
        /*0044*/ 	.byte	0x02, 0x4a
	.zero		1
	.zero		1


	//----- nvinfo : EIATTR_EXIT_INSTR_OFFSETS
	.align		4
        /*0048*/ 	.byte	0x04, 0x1c
        /*004a*/ 	.short	(.L_286 - .L_285)


	//   ....[0]....
.L_285:
        /*004c*/ 	.word	0x00000070


	//   ....[1]....
        /*0050*/ 	.word	0x000007b0


	//----- nvinfo : EIATTR_CRS_STACK_SIZE
	.align		4
.L_286:
        /*0054*/ 	.byte	0x04, 0x1e
        /*0056*/ 	.short	(.L_288 - .L_287)
.L_287:
        /*0058*/ 	.word	0x00000000


	//----- nvinfo : EIATTR_CBANK_PARAM_SIZE
	.align		4
.L_288:
        /*005c*/ 	.byte	0x03, 0x19
        /*005e*/ 	.short	0x0014


	//----- nvinfo : EIATTR_PARAM_CBANK
	.align		4
        /*0060*/ 	.byte	0x04, 0x0a
        /*0062*/ 	.short	(.L_290 - .L_289)
	.align		4
.L_289:
        /*0064*/ 	.word	index@(.nv.constant0.unary_op_gelu_f32)
        /*0068*/ 	.short	0x0380
        /*006a*/ 	.short	0x0014


	//----- nvinfo : EIATTR_SW_WAR
	.align		4
.L_290:
        /*006c*/ 	.byte	0x04, 0x36
        /*006e*/ 	.short	(.L_292 - .L_291)
.L_291:
        /*0070*/ 	.word	0x00000008
.L_292:


//--------------------- .nv.info.unary_op_abs_f16 --------------------------
	.section	.nv.info.unary_op_abs_f16,"",@"SHT_CUDA_INFO"
	.sectionflags	@""
	.align	4


	//----- nvinfo : EIATTR_CUDA_API_VERSION
	.align		4
        /*0000*/ 	.byte	0x04, 0x37
        /*0002*/ 	.short	(.L_294 - .L_293)
.L_293:
        /*0004*/ 	.word	0x00000082


	//----- nvinfo : EIATTR_KPARAM_INFO
	.align		4
.L_294:
        /*0008*/ 	.byte	0x04, 0x17
        /*000a*/ 	.short	(.L_296 - .L_295)
.L_295:
        /*000c*/ 	.word	0x00000000
        /*0010*/ 	.short	0x0002
        /*0012*/ 	.short	0x0010
        /*0014*/ 	.byte	0x00, 0xf0, 0x11, 0x00


	//----- nvinfo : EIATTR_KPARAM_INFO
	.align		4
.L_296:
        /*0018*/ 	.byte	0x04, 0x17
        /*001a*/ 	.short	(.L_298 - .L_297)
.L_297:
        /*001c*/ 	.word	0x00000000
        /*0020*/ 	.short	0x0001
        /*0022*/ 	.short	0x0008
        /*0024*/ 	.byte	0x00, 0xf5, 0x21, 0x00


	//----- nvinfo : EIATTR_KPARAM_INFO
	.align		4
.L_298:
        /*0028*/ 	.byte	0x04, 0x17
        /*002a*/ 	.short	(.L_300 - .L_299)
.L_299:
        /*002c*/ 	.word	0x00000000
        /*0030*/ 	.short	0x0000
        /*0032*/ 	.short	0x0000
        /*0034*/ 	.byte	0x00, 0xf5, 0x21, 0x00


	//----- nvinfo : EIATTR_SPARSE_MMA_MASK
	.align		4
.L_300:
        /*0038*/ 	.byte	0x03, 0x50
        /*003a*/ 	.short	0x0000


	//----- nvinfo : EIATTR_MAXREG_COUNT
	.align		4
        /*003c*/ 	.byte	0x03, 0x1b
        /*003e*/ 	.short	0x00ff


	//----- nvinfo : EIATTR_MERCURY_ISA_VERSION
	.align		4
        /*0040*/ 	.byte	0x03, 0x5f
        /*0042*/ 	.short	0x0101


	//----- nvinfo : EIATTR_VRC_CTA_INIT_COUNT
	.align		4
        /*0044*/ 	.byte	0x02, 0x4a
	.zero		1
	.zero		1


	//----- nvinfo : EIATTR_EXIT_INSTR_OFFSETS
	.align		4
        /*0048*/ 	.byte	0x04, 0x1c
        /*004a*/ 	.short	(.L_302 - .L_301)


	//   ....[0]....
.L_301:
        /*004c*/ 	.word	0x00000070


	//   ....[1]....
        /*0050*/ 	.word	0x00000110


	//----- nvinfo : EIATTR_CBANK_PARAM_SIZE
	.align		4
.L_302:
        /*0054*/ 	.byte	0x03, 0x19
        /*0056*/ 	.short	0x0014


	//----- nvinfo : EIATTR_PARAM_CBANK
	.align		4
        /*0058*/ 	.byte	0x04, 0x0a
        /*005a*/ 	.short	(.L_304 - .L_303)
	.align		4
.L_303:
        /*005c*/ 	.word	index@(.nv.constant0.unary_op_abs_f16)
        /*0060*/ 	.short	0x0380
        /*0062*/ 	.short	0x0014


	//----- nvinfo : EIATTR_SW_WAR
	.align		4
.L_304:
        /*0064*/ 	.byte	0x04, 0x36
        /*0066*/ 	.short	(.L_306 - .L_305)
.L_305:
        /*0068*/ 	.word	0x00000008
.L_306:


//--------------------- .nv.info.unary_op_abs_f32 --------------------------
	.section	.nv.info.unary_op_abs_f32,"",@"SHT_CUDA_INFO"
	.sectionflags	@""
	.align	4


	//----- nvinfo : EIATTR_CUDA_API_VERSION
	.align		4
        /*0000*/ 	.byte	0x04, 0x37
        /*0002*/ 	.short	(.L_308 - .L_307)
.L_307:
        /*0004*/ 	.word	0x00000082


	//----- nvinfo : EIATTR_KPARAM_INFO
	.align		4
.L_308:
        /*0008*/ 	.byte	0x04, 0x17
        /*000a*/ 	.short	(.L_310 - .L_309)
.L_309:
        /*000c*/ 	.word	0x00000000
        /*0010*/ 	.short	0x0002
        /*0012*/ 	.short	0x0010
        /*0014*/ 	.byte	0x00, 0xf0, 0x11, 0x00


	//----- nvinfo : EIATTR_KPARAM_INFO
	.align		4
.L_310:
        /*0018*/ 	.byte	0x04, 0x17
        /*001a*/ 	.short	(.L_312 - .L_311)
.L_311:
        /*001c*/ 	.word	0x00000000
        /*0020*/ 	.short	0x0001
        /*0022*/ 	.short	0x0008
        /*0024*/ 	.byte	0x00, 0xf5, 0x21, 0x00


	//----- nvinfo : EIATTR_KPARAM_INFO
	.align		4
.L_312:
        /*0028*/ 	.byte	0x04, 0x17
        /*002a*/ 	.short	(.L_314 - .L_313)
.L_313:
        /*002c*/ 	.word	0x00000000
        /*0030*/ 	.short	0x0000
        /*0032*/ 	.short	0x0000
        /*0034*/ 	.byte	0x00, 0xf5, 0x21, 0x00


	//----- nvinfo : EIATTR_SPARSE_MMA_MASK
	.align		4
.L_314:
        /*0038*/ 	.byte	0x03, 0x50
        /*003a*/ 	.short	0x0000


	//----- nvinfo : EIATTR_MAXREG_COUNT
	.align		4
        /*003c*/ 	.byte	0x03, 0x1b
        /*003e*/ 	.short	0x00ff


	//----- nvinfo : EIATTR_MERCURY_ISA_VERSION
	.align		4
        /*0040*/ 	.byte	0x03, 0x5f
        /*0042*/ 	.short	0x0101


	//----- nvinfo : EIATTR_VRC_CTA_INIT_COUNT
	.align		4
        /*0044*/ 	.byte	0x02, 0x4a
	.zero		1
	.zero		1


	//----- nvinfo : EIATTR_EXIT_INSTR_OFFSETS
	.align		4
        /*0048*/ 	.byte	0x04, 0x1c
        /*004a*/ 	.short	(.L_316 - .L_315)


	//   ....[0]....
.L_315:
        /*004c*/ 	.word	0x00000070


	//   ....[1]....
        /*0050*/ 	.word	0x00000100


	//----- nvinfo : EIATTR_CBANK_PARAM_SIZE
	.align		4
.L_316:
        /*0054*/ 	.byte	0x03, 0x19
        /*0056*/ 	.short	0x0014


	//----- nvinfo : EIATTR_PARAM_CBANK
	.align		4
        /*0058*/ 	.byte	0x04, 0x0a
        /*005a*/ 	.short	(.L_318 - .L_317)
	.align		4
.L_317:
        /*005c*/ 	.word	index@(.nv.constant0.unary_op_abs_f32)
        /*0060*/ 	.short	0x0380
        /*0062*/ 	.short	0x0014


	//----- nvinfo : EIATTR_SW_WAR
	.align		4
.L_318:
        /*0064*/ 	.byte	0x04, 0x36
        /*0066*/ 	.short	(.L_320 - .L_319)
.L_319:
        /*0068*/ 	.word	0x00000008
.L_320:


//--------------------- .nv.info.unary_op_sin_f16 --------------------------
	.section	.nv.info.unary_op_sin_f16,"",@"SHT_CUDA_INFO"
	.sectionflags	@""
	.align	4


	//----- nvinfo : EIATTR_CUDA_API_VERSION
	.align		4
        /*0000*/ 	.byte	0x04, 0x37
        /*0002*/ 	.short	(.L_322 - .L_321)
.L_321:
        /*0004*/ 	.word	0x00000082


	//----- nvinfo : EIATTR_KPARAM_INFO
	.align		4
.L_322:
        /*0008*/ 	.byte	0x04, 0x17
        /*000a*/ 	.short	(.L_324 - .L_323)
.L_323:
        /*000c*/ 	.word	0x00000000
        /*0010*/ 	.short	0x0002
        /*0012*/ 	.short	0x0010
        /*0014*/ 	.byte	0x00, 0xf0, 0x11, 0x00


	//----- nvinfo : EIATTR_KPARAM_INFO
	.align		4
.L_324:
        /*0018*/ 	.byte	0x04, 0x17
        /*001a*/ 	.short	(.L_326 - .L_325)
.L_325:
        /*001c*/ 	.word	0x00000000
        /*0020*/ 	.short	0x0001
        /*0022*/ 	.short	0x0008
        /*0024*/ 	.byte	0x00, 0xf5, 0x21, 0x00


	//----- nvinfo : EIATTR_KPARAM_INFO
	.align		4
.L_326:
        /*0028*/ 	.byte	0x04, 0x17
        /*002a*/ 	.short	(.L_328 - .L_327)
.L_327:
        /*002c*/ 	.word	0x00000000
        /*0030*/ 	.short	0x0000
        /*0032*/ 	.short	0x0000
        /*0034*/ 	.byte	0x00, 0xf5, 0x21, 0x00


	//----- nvinfo : EIATTR_SPARSE_MMA_MASK
	.align		4
.L_328:
        /*0038*/ 	.byte	0x03, 0x50
        /*003a*/ 	.short	0x0000


	//----- nvinfo : EIATTR_MAXREG_COUNT
	.align		4
        /*003c*/ 	.byte	0x03, 0x1b
        /*003e*/ 	.short	0x00ff


	//----- nvinfo : EIATTR_MERCURY_ISA_VERSION
	.align		4
        /*0040*/ 	.byte	0x03, 0x5f
        /*0042*/ 	.short	0x0101


	//----- nvinfo : EIATTR_VRC_CTA_INIT_COUNT
	.align		4
        /*0044*/ 	.byte	0x02, 0x4a
	.zero		1
	.zero		1


	//----- nvinfo : EIATTR_EXIT_INSTR_OFFSETS
	.align		4
        /*0048*/ 	.byte	0x04, 0x1c
        /*004a*/ 	.short	(.L_330 - .L_329)


	//   ....[0]....
.L_329:
        /*004c*/ 	.word	0x00000070


	//   ....[1]....
        /*0050*/ 	.word	0x000008c0


	//----- nvinfo : EIATTR_CRS_STACK_SIZE
	.align		4
.L_330:
        /*0054*/ 	.byte	0x04, 0x1e
        /*0056*/ 	.short	(.L_332 - .L_331)
.L_331:
        /*0058*/ 	.word	0x00000000


	//----- nvinfo : EIATTR_CBANK_PARAM_SIZE
	.align		4
.L_332:
        /*005c*/ 	.byte	0x03, 0x19
        /*005e*/ 	.short	0x0014


	//----- nvinfo : EIATTR_PARAM_CBANK
	.align		4
        /*0060*/ 	.byte	0x04, 0x0a
        /*0062*/ 	.short	(.L_334 - .L_333)
	.align		4
.L_333:
        /*0064*/ 	.word	index@(.nv.constant0.unary_op_sin_f16)
        /*0068*/ 	.short	0x0380
        /*006a*/ 	.short	0x0014


	//----- nvinfo : EIATTR_SW_WAR
	.align		4
.L_334:
        /*006c*/ 	.byte	0x04, 0x36
        /*006e*/ 	.short	(.L_336 - .L_335)
.L_335:
        /*0070*/ 	.word	0x00000008
.L_336:


//--------------------- .nv.info.unary_op_sin_f32 --------------------------
	.section	.nv.info.unary_op_sin_f32,"",@"SHT_CUDA_INFO"
	.sectionflags	@""
	.align	4


	//----- nvinfo : EIATTR_CUDA_API_VERSION
	.align		4
        /*0000*/ 	.byte	0x04, 0x37
        /*0002*/ 	.short	(.L_338 - .L_337)
.L_337:
        /*0004*/ 	.word	0x00000082


	//----- nvinfo : EIATTR_KPARAM_INFO
	.align		4
.L_338:
        /*0008*/ 	.byte	0x04, 0x17
        /*000a*/ 	.short	(.L_340 - .L_339)
.L_339:
        /*000c*/ 	.word	0x00000000
        /*0010*/ 	.short	0x0002
        /*0012*/ 	.short	0x0010
        /*0014*/ 	.byte	0x00, 0xf0, 0x11, 0x00


	//----- nvinfo : EIATTR_KPARAM_INFO
	.align		4
.L_340:
        /*0018*/ 	.byte	0x04, 0x17
        /*001a*/ 	.short	(.L_342 - .L_341)
.L_341:
        /*001c*/ 	.word	0x00000000
        /*0020*/ 	.short	0x0001
        /*0022*/ 	.short	0x0008
        /*0024*/ 	.byte	0x00, 0xf5, 0x21, 0x00


	//----- nvinfo : EIATTR_KPARAM_INFO
	.align		4
.L_342:
        /*0028*/ 	.byte	0x04, 0x17
        /*002a*/ 	.short	(.L_344 - .L_343)
.L_343:
        /*002c*/ 	.word	0x00000000
        /*0030*/ 	.short	0x0000
        /*0032*/ 	.short	0x0000
        /*0034*/ 	.byte	0x00, 0xf5, 0x21, 0x00


	//----- nvinfo : EIATTR_SPARSE_MMA_MASK
	.align		4
.L_344:
        /*0038*/ 	.byte	0x03, 0x50
        /*003a*/ 	.short	0x0000


	//----- nvinfo : EIATTR_MAXREG_COUNT
	.align		4
        /*003c*/ 	.byte	0x03, 0x1b
        /*003e*/ 	.short	0x00ff


	//----- nvinfo : EIATTR_MERCURY_ISA_VERSION
	.align		4
        /*0040*/ 	.byte	0x03, 0x5f
        /*0042*/ 	.short	0x0101


	//----- nvinfo : EIATTR_VRC_CTA_INIT_COUNT
	.align		4
        /*0044*/ 	.byte	0x02, 0x4a
	.zero		1
	.zero		1


	//----- nvinfo : EIATTR_EXIT_INSTR_OFFSETS
	.align		4
        /*0048*/ 	.byte	0x04, 0x1c
        /*004a*/ 	.short	(.L_346 - .L_345)


	//   ....[0]....
.L_345:
        /*004c*/ 	.word	0x00000070


	//   ....[1]....
        /*0050*/ 	.word	0x000008a0


	//----- nvinfo : EIATTR_CRS_STACK_SIZE
	.align		4
.L_346:
        /*0054*/ 	.byte	0x04, 0x1e
        /*0056*/ 	.short	(.L_348 - .L_347)
.L_347:
        /*0058*/ 	.word	0x00000000


	//----- nvinfo : EIATTR_CBANK_PARAM_SIZE
	.align		4
.L_348:
        /*005c*/ 	.byte	0x03, 0x19
        /*005e*/ 	.short	0x0014


	//----- nvinfo : EIATTR_PARAM_CBANK
	.align		4
        /*0060*/ 	.byte	0x04, 0x0a
        /*0062*/ 	.short	(.L_350 - .L_349)
	.align		4
.L_349:
        /*0064*/ 	.word	index@(.nv.constant0.unary_op_sin_f32)
        /*0068*/ 	.short	0x0380
        /*006a*/ 	.short	0x0014


	//----- nvinfo : EIATTR_SW_WAR
	.align		4
.L_350:
        /*006c*/ 	.byte	0x04, 0x36
        /*006e*/ 	.short	(.L_352 - .L_351)
.L_351:
        /*0070*/ 	.word	0x00000008
.L_352:


//--------------------- .nv.info.unary_op_cos_f16 --------------------------
	.section	.nv.info.unary_op_cos_f16,"",@"SHT_CUDA_INFO"
	.sectionflags	@""
	.align	4


	//----- nvinfo : EIATTR_CUDA_API_VERSION
	.align		4
        /*0000*/ 	.byte	0x04, 0x37
        /*0002*/ 	.short	(.L_354 - .L_353)
.L_353:
        /*0004*/ 	.word	0x00000082


	//----- nvinfo : EIATTR_KPARAM_INFO
	.align		4
.L_354:
        /*0008*/ 	.byte	0x04, 0x17
        /*000a*/ 	.short	(.L_356 - .L_355)
.L_355:
        /*000c*/ 	.word	0x00000000
        /*0010*/ 	.short	0x0002
        /*0012*/ 	.short	0x0010
        /*0014*/ 	.byte	0x00, 0xf0, 0x11, 0x00


	//----- nvinfo : EIATTR_KPARAM_INFO
	.align		4
.L_356:
        /*0018*/ 	.byte	0x04, 0x17
        /*001a*/ 	.short	(.L_358 - .L_357)
.L_357:
        /*001c*/ 	.word	0x00000000
        /*0020*/ 	.short	0x0001
        /*0022*/ 	.short	0x0008
        /*0024*/ 	.byte	0x00, 0xf5, 0x21, 0x00


	//----- nvinfo : EIATTR_KPARAM_INFO
	.align		4
.L_358:
        /*0028*/ 	.byte	0x04, 0x17
        /*002a*/ 	.short	(.L_360 - .L_359)
.L_359:
        /*002c*/ 	.word	0x00000000
        /*0030*/ 	.short	0x0000
        /*0032*/ 	.short	0x0000
        /*0034*/ 	.byte	0x00, 0xf5, 0x21, 0x00


	//----- nvinfo : EIATTR_SPARSE_MMA_MASK
	.align		4
.L_360:
        /*0038*/ 	.byte	0x03, 0x50
        /*003a*/ 	.short	0x0000


	//----- nvinfo : EIATTR_MAXREG_COUNT
	.align		4
        /*003c*/ 	.byte	0x03, 0x1b
        /*003e*/ 	.short	0x00ff


	//----- nvinfo : EIATTR_MERCURY_ISA_VERSION
	.align		4
        /*0040*/ 	.byte	0x03, 0x5f
        /*0042*/ 	.short	0x0101


	//----- nvinfo : EIATTR_VRC_CTA_INIT_COUNT
	.align		4
        /*0044*/ 	.byte	0x02, 0x4a
	.zero		1
	.zero		1


	//----- nvinfo : EIATTR_EXIT_INSTR_OFFSETS
	.align		4
        /*0048*/ 	.byte	0x04, 0x1c
        /*004a*/ 	.short	(.L_362 - .L_361)


	//   ....[0]....
.L_361:
        /*004c*/ 	.word	0x00000070


	//   ....[1]....
        /*0050*/ 	.word	0x000008d0


	//----- nvinfo : EIATTR_CRS_STACK_SIZE
	.align		4
.L_362:
        /*0054*/ 	.byte	0x04, 0x1e
        /*0056*/ 	.short	(.L_364 - .L_363)
.L_363:
        /*0058*/ 	.word	0x00000000


	//----- nvinfo : EIATTR_CBANK_PARAM_SIZE
	.align		4
.L_364:
        /*005c*/ 	.byte	0x03, 0x19
        /*005e*/ 	.short	0x0014


	//----- nvinfo : EIATTR_PARAM_CBANK
	.align		4
        /*0060*/ 	.byte	0x04, 0x0a
        /*0062*/ 	.short	(.L_366 - .L_365)
	.align		4
.L_365:
        /*0064*/ 	.word	index@(.nv.constant0.unary_op_cos_f16)
        /*0068*/ 	.short	0x0380
        /*006a*/ 	.short	0x0014


	//----- nvinfo : EIATTR_SW_WAR
	.align		4
.L_366:
        /*006c*/ 	.byte	0x04, 0x36
        /*006e*/ 	.short	(.L_368 - .L_367)
.L_367:
        /*0070*/ 	.word	0x00000008
.L_368:


//--------------------- .nv.info.unary_op_cos_f32 --------------------------
	.section	.nv.info.unary_op_cos_f32,"",@"SHT_CUDA_INFO"
	.sectionflags	@""
	.align	4


	//----- nvinfo : EIATTR_CUDA_API_VERSION
	.align		4
        /*0000*/ 	.byte	0x04, 0x37
        /*0002*/ 	.short	(.L_370 - .L_369)
.L_369:
        /*0004*/ 	.word	0x00000082


	//----- nvinfo : EIATTR_KPARAM_INFO
	.align		4
.L_370:
        /*0008*/ 	.byte	0x04, 0x17
        /*000a*/ 	.short	(.L_372 - .L_371)
.L_371:
        /*000c*/ 	.word	0x00000000
        /*0010*/ 	.short	0x0002
        /*0012*/ 	.short	0x0010
        /*0014*/ 	.byte	0x00, 0xf0, 0x11, 0x00


	//----- nvinfo : EIATTR_KPARAM_INFO
	.align		4
.L_372:
        /*0018*/ 	.byte	0x04, 0x17
        /*001a*/ 	.short	(.L_374 - .L_373)
.L_373:
        /*001c*/ 	.word	0x00000000
        /*0020*/ 	.short	0x0001
        /*0022*/ 	.short	0x0008
        /*0024*/ 	.byte	0x00, 0xf5, 0x21, 0x00


	//----- nvinfo : EIATTR_KPARAM_INFO
	.align		4
.L_374:
        /*0028*/ 	.byte	0x04, 0x17
        /*002a*/ 	.short	(.L_376 - .L_375)
.L_375:
        /*002c*/ 	.word	0x00000000
        /*0030*/ 	.short	0x0000
        /*0032*/ 	.short	0x0000
        /*0034*/ 	.byte	0x00, 0xf5, 0x21, 0x00


	//----- nvinfo : EIATTR_SPARSE_MMA_MASK
	.align		4
.L_376:
        /*0038*/ 	.byte	0x03, 0x50
        /*003a*/ 	.short	0x0000


	//----- nvinfo : EIATTR_MAXREG_COUNT
	.align		4
        /*003c*/ 	.byte	0x03, 0x1b
        /*003e*/ 	.short	0x00ff


	//----- nvinfo : EIATTR_MERCURY_ISA_VERSION
	.align		4
        /*0040*/ 	.byte	0x03, 0x5f
        /*0042*/ 	.short	0x0101


	//----- nvinfo : EIATTR_VRC_CTA_INIT_COUNT
	.align		4
        /*0044*/ 	.byte	0x02, 0x4a
	.zero		1
	.zero		1


	//----- nvinfo : EIATTR_EXIT_INSTR_OFFSETS
	.align		4
        /*0048*/ 	.byte	0x04, 0x1c
        /*004a*/ 	.short	(.L_378 - .L_377)


	//   ....[0]....
.L_377:
        /*004c*/ 	.word	0x00000070


	//   ....[1]....
        /*0050*/ 	.word	0x000008b0


	//----- nvinfo : EIATTR_CRS_STACK_SIZE
	.align		4
.L_378:
        /*0054*/ 	.byte	0x04, 0x1e
        /*0056*/ 	.short	(.L_380 - .L_379)
.L_379:
        /*0058*/ 	.word	0x00000000


	//----- nvinfo : EIATTR_CBANK_PARAM_SIZE
	.align		4
.L_380:
        /*005c*/ 	.byte	0x03, 0x19
        /*005e*/ 	.short	0x0014


	//----- nvinfo : EIATTR_PARAM_CBANK
	.align		4
        /*0060*/ 	.byte	0x04, 0x0a
        /*0062*/ 	.short	(.L_382 - .L_381)
	.align		4
.L_381:
        /*0064*/ 	.word	index@(.nv.constant0.unary_op_cos_f32)
        /*0068*/ 	.short	0x0380
        /*006a*/ 	.short	0x0014


	//----- nvinfo : EIATTR_SW_WAR
	.align		4
.L_382:
        /*006c*/ 	.byte	0x04, 0x36
        /*006e*/ 	.short	(.L_384 - .L_383)
.L_383:
        /*0070*/ 	.word	0x00000008
.L_384:


//--------------------- .nv.info.unary_op_tanh_f16 --------------------------
	.section	.nv.info.unary_op_tanh_f16,"",@"SHT_CUDA_INFO"
	.sectionflags	@""
	.align	4


	//----- nvinfo : EIATTR_CUDA_API_VERSION
	.align		4
        /*0000*/ 	.byte	0x04, 0x37
        /*0002*/ 	.short	(.L_386 - .L_385)
.L_385:
        /*0004*/ 	.word	0x00000082


	//----- nvinfo : EIATTR_KPARAM_INFO
	.align		4
.L_386:
        /*0008*/ 	.byte	0x04, 0x17
        /*000a*/ 	.short	(.L_388 - .L_387)
.L_387:
        /*000c*/ 	.word	0x00000000
        /*0010*/ 	.short	0x0002
        /*0012*/ 	.short	0x0010
        /*0014*/ 	.byte	0x00, 0xf0, 0x11, 0x00


	//----- nvinfo : EIATTR_KPARAM_INFO
	.align		4
.L_388:
        /*0018*/ 	.byte	0x04, 0x17
        /*001a*/ 	.short	(.L_390 - .L_389)
.L_389:
        /*001c*/ 	.word	0x00000000
        /*0020*/ 	.short	0x0001
        /*0022*/ 	.short	0x0008
        /*0024*/ 	.byte	0x00, 0xf5, 0x21, 0x00


	//----- nvinfo : EIATTR_KPARAM_INFO
	.align		4
.L_390:
        /*0028*/ 	.byte	0x04, 0x17
        /*002a*/ 	.short	(.L_392 - .L_391)
.L_391:
        /*002c*/ 	.word	0x00000000
        /*0030*/ 	.short	0x0000
        /*0032*/ 	.short	0x0000
        /*0034*/ 	.byte	0x00, 0xf5, 0x21, 0x00


	//----- nvinfo : EIATTR_SPARSE_MMA_MASK
	.align		4
.L_392:
        /*0038*/ 	.byte	0x03, 0x50
        /*003a*/ 	.short	0x0000


	//----- nvinfo : EIATTR_MAXREG_COUNT
	.align		4
        /*003c*/ 	.byte	0x03, 0x1b
        /*003e*/ 	.short	0x00ff


	//----- nvinfo : EIATTR_MERCURY_ISA_VERSION
	.align		4
        /*0040*/ 	.byte	0x03, 0x5f
        /*0042*/ 	.short	0x0101


	//----- nvinfo : EIATTR_VRC_CTA_INIT_COUNT
	.align		4
        /*0044*/ 	.byte	0x02, 0x4a
	.zero		1
	.zero		1


	//----- nvinfo : EIATTR_EXIT_INSTR_OFFSETS
	.align		4
        /*0048*/ 	.byte	0x04, 0x1c
        /*004a*/ 	.short	(.L_394 - .L_393)


	//   ....[0]....
.L_393:
        /*004c*/ 	.word	0x00000070


	//   ....[1]....
        /*0050*/ 	.word	0x00000220


	//----- nvinfo : EIATTR_CBANK_PARAM_SIZE
	.align		4
.L_394:
        /*0054*/ 	.byte	0x03, 0x19
        /*0056*/ 	.short	0x0014


	//----- nvinfo : EIATTR_PARAM_CBANK
	.align		4
        /*0058*/ 	.byte	0x04, 0x0a
        /*005a*/ 	.short	(.L_396 - .L_395)
	.align		4
.L_395:
        /*005c*/ 	.word	index@(.nv.constant0.unary_op_tanh_f16)
        /*0060*/ 	.short	0x0380
        /*0062*/ 	.short	0x0014


	//----- nvinfo : EIATTR_SW_WAR
	.align		4
.L_396:
        /*0064*/ 	.byte	0x04, 0x36
        /*0066*/ 	.short	(.L_398 - .L_397)
.L_397:
        /*0068*/ 	.word	0x00000008
.L_398:


//--------------------- .nv.info.unary_op_tanh_f32 --------------------------
	.section	.nv.info.unary_op_tanh_f32,"",@"SHT_CUDA_INFO"
	.sectionflags	@""
	.align	4


	//----- nvinfo : EIATTR_CUDA_API_VERSION
	.align		4
        /*0000*/ 	.byte	0x04, 0x37
        /*0002*/ 	.short	(.L_400 - .L_399)
.L_399:
        /*0004*/ 	.word	0x00000082


	//----- nvinfo : EIATTR_KPARAM_INFO
	.align		4
.L_400:
        /*0008*/ 	.byte	0x04, 0x17
        /*000a*/ 	.short	(.L_402 - .L_401)
.L_401:
        /*000c*/ 	.word	0x00000000
        /*0010*/ 	.short	0x0002
        /*0012*/ 	.short	0x0010
        /*0014*/ 	.byte	0x00, 0xf0, 0x11, 0x00


	//----- nvinfo : EIATTR_KPARAM_INFO
	.align		4
.L_402:
        /*0018*/ 	.byte	0x04, 0x17
        /*001a*/ 	.short	(.L_404 - .L_403)
.L_403:
        /*001c*/ 	.word	0x00000000
        /*0020*/ 	.short	0x0001
        /*0022*/ 	.short	0x0008
        /*0024*/ 	.byte	0x00, 0xf5, 0x21, 0x00


	//----- nvinfo : EIATTR_KPARAM_INFO
	.align		4
.L_404:
        /*0028*/ 	.byte	0x04, 0x17
        /*002a*/ 	.short	(.L_406 - .L_405)
.L_405:
        /*002c*/ 	.word	0x00000000
        /*0030*/ 	.short	0x0000
        /*0032*/ 	.short	0x0000
        /*0034*/ 	.byte	0x00, 0xf5, 0x21, 0x00


	//----- nvinfo : EIATTR_SPARSE_MMA_MASK
	.align		4
.L_406:
        /*0038*/ 	.byte	0x03, 0x50
        /*003a*/ 	.short	0x0000


	//----- nvinfo : EIATTR_MAXREG_COUNT
	.align		4
        /*003c*/ 	.byte	0x03, 0x1b
        /*003e*/ 	.short	0x00ff


	//----- nvinfo : EIATTR_MERCURY_ISA_VERSION
	.align		4
        /*0040*/ 	.byte	0x03, 0x5f
        /*0042*/ 	.short	0x0101


	//----- nvinfo : EIATTR_VRC_CTA_INIT_COUNT
	.align		4
        /*0044*/ 	.byte	0x02, 0x4a
	.zero		1
	.zero		1


	//----- nvinfo : EIATTR_EXIT_INSTR_OFFSETS
	.align		4
        /*0048*/ 	.byte	0x04, 0x1c
        /*004a*/ 	.short	(.L_408 - .L_407)


	//   ....[0]....
.L_407:
        /*004c*/ 	.word	0x00000070


	//   ....[1]....
        /*0050*/ 	.word	0x00000200


	//----- nvinfo : EIATTR_CBANK_PARAM_SIZE
	.align		4
.L_408:
        /*0054*/ 	.byte	0x03, 0x19
        /*0056*/ 	.short	0x0014


	//----- nvinfo : EIATTR_PARAM_CBANK
	.align		4
        /*0058*/ 	.byte	0x04, 0x0a
        /*005a*/ 	.short	(.L_410 - .L_409)
	.align		4
.L_409:
        /*005c*/ 	.word	index@(.nv.constant0.unary_op_tanh_f32)
        /*0060*/ 	.short	0x0380
        /*0062*/ 	.short	0x0014


	//----- nvinfo : EIATTR_SW_WAR
	.align		4
.L_410:
        /*0064*/ 	.byte	0x04, 0x36
        /*0066*/ 	.short	(.L_412 - .L_411)
.L_411:
        /*0068*/ 	.word	0x00000008
.L_412:


//--------------------- .nv.info.unary_op_exp_f16 --------------------------
	.section	.nv.info.unary_op_exp_f16,"",@"SHT_CUDA_INFO"
	.sectionflags	@""
	.align	4


	//----- nvinfo : EIATTR_CUDA_API_VERSION
	.align		4
        /*0000*/ 	.byte	0x04, 0x37
        /*0002*/ 	.short	(.L_414 - .L_413)
.L_413:
        /*0004*/ 	.word	0x00000082


	//----- nvinfo : EIATTR_KPARAM_INFO
	.align		4
.L_414:
        /*0008*/ 	.byte	0x04, 0x17
        /*000a*/ 	.short	(.L_416 - .L_415)
.L_415:
        /*000c*/ 	.word	0x00000000
        /*0010*/ 	.short	0x0002
        /*0012*/ 	.short	0x0010
        /*0014*/ 	.byte	0x00, 0xf0, 0x11, 0x00


	//----- nvinfo : EIATTR_KPARAM_INFO
	.align		4
.L_416:
        /*0018*/ 	.byte	0x04, 0x17
        /*001a*/ 	.short	(.L_418 - .L_417)
.L_417:
        /*001c*/ 	.word	0x00000000
        /*0020*/ 	.short	0x0001
        /*0022*/ 	.short	0x0008
        /*0024*/ 	.byte	0x00, 0xf5, 0x21, 0x00


	//----- nvinfo : EIATTR_KPARAM_INFO
	.align		4
.L_418:
        /*0028*/ 	.byte	0x04, 0x17
        /*002a*/ 	.short	(.L_420 - .L_419)
.L_419:
        /*002c*/ 	.word	0x00000000
        /*0030*/ 	.short	0x0000
        /*0032*/ 	.short	0x0000
        /*0034*/ 	.byte	0x00, 0xf5, 0x21, 0x00


	//----- nvinfo : EIATTR_SPARSE_MMA_MASK
	.align		4
.L_420:
        /*0038*/ 	.byte	0x03, 0x50
        /*003a*/ 	.short	0x0000


	//----- nvinfo : EIATTR_MAXREG_COUNT
	.align		4
        /*003c*/ 	.byte	0x03, 0x1b
        /*003e*/ 	.short	0x00ff


	//----- nvinfo : EIATTR_MERCURY_ISA_VERSION
	.align		4
        /*0040*/ 	.byte	0x03, 0x5f
        /*0042*/ 	.short	0x0101


	//----- nvinfo : EIATTR_VRC_CTA_INIT_COUNT
	.align		4
        /*0044*/ 	.byte	0x02, 0x4a
	.zero		1
	.zero		1


	//----- nvinfo : EIATTR_EXIT_INSTR_OFFSETS
	.align		4
        /*0048*/ 	.byte	0x04, 0x1c
        /*004a*/ 	.short	(.L_422 - .L_421)


	//   ....[0]....
.L_421:
        /*004c*/ 	.word	0x00000070


	//   ....[1]....
        /*0050*/ 	.word	0x000001b0


	//----- nvinfo : EIATTR_CBANK_PARAM_SIZE
	.align		4
.L_422:
        /*0054*/ 	.byte	0x03, 0x19
        /*0056*/ 	.short	0x0014


	//----- nvinfo : EIATTR_PARAM_CBANK
	.align		4
        /*0058*/ 	.byte	0x04, 0x0a
        /*005a*/ 	.short	(.L_424 - .L_423)
	.align		4
.L_423:
        /*005c*/ 	.word	index@(.nv.constant0.unary_op_exp_f16)
        /*0060*/ 	.short	0x0380
        /*0062*/ 	.short	0x0014


	//----- nvinfo : EIATTR_SW_WAR
	.align		4
.L_424:
        /*0064*/ 	.byte	0x04, 0x36
        /*0066*/ 	.short	(.L_426 - .L_425)
.L_425:
        /*0068*/ 	.word	0x00000008
.L_426:


//--------------------- .nv.info.unary_op_exp_f32 --------------------------
	.section	.nv.info.unary_op_exp_f32,"",@"SHT_CUDA_INFO"
	.sectionflags	@""
	.align	4


	//----- nvinfo : EIATTR_CUDA_API_VERSION
	.align		4
        /*0000*/ 	.byte	0x04, 0x37
        /*0002*/ 	.short	(.L_428 - .L_427)
.L_427:
        /*0004*/ 	.word	0x00000082


	//----- nvinfo : EIATTR_KPARAM_INFO
	.align		4
.L_428:
        /*0008*/ 	.byte	0x04, 0x17
        /*000a*/ 	.short	(.L_430 - .L_429)
.L_429:
        /*000c*/ 	.word	0x00000000
        /*0010*/ 	.short	0x0002
        /*0012*/ 	.short	0x0010
        /*0014*/ 	.byte	0x00, 0xf0, 0x11, 0x00


	//----- nvinfo : EIATTR_KPARAM_INFO
	.align		4
.L_430:
        /*0018*/ 	.byte	0x04, 0x17
        /*001a*/ 	.short	(.L_432 - .L_431)
.L_431:
        /*001c*/ 	.word	0x00000000
        /*0020*/ 	.short	0x0001
        /*0022*/ 	.short	0x0008
        /*0024*/ 	.byte	0x00, 0xf5, 0x21, 0x00


	//----- nvinfo : EIATTR_KPARAM_INFO
	.align		4
.L_432:
        /*0028*/ 	.byte	0x04, 0x17
        /*002a*/ 	.short	(.L_434 - .L_433)
.L_433:
        /*002c*/ 	.word	0x00000000
        /*0030*/ 	.short	0x0000
        /*0032*/ 	.short	0x0000
        /*0034*/ 	.byte	0x00, 0xf5, 0x21, 0x00


	//----- nvinfo : EIATTR_SPARSE_MMA_MASK
	.align		4
.L_434:
        /*0038*/ 	.byte	0x03, 0x50
        /*003a*/ 	.short	0x0000


	//----- nvinfo : EIATTR_MAXREG_COUNT
	.align		4
        /*003c*/ 	.byte	0x03, 0x1b
        /*003e*/ 	.short	0x00ff


	//----- nvinfo : EIATTR_MERCURY_ISA_VERSION
	.align		4
        /*0040*/ 	.byte	0x03, 0x5f
        /*0042*/ 	.short	0x0101


	//----- nvinfo : EIATTR_VRC_CTA_INIT_COUNT
	.align		4
        /*0044*/ 	.byte	0x02, 0x4a
	.zero		1
	.zero		1


	//----- nvinfo : EIATTR_EXIT_INSTR_OFFSETS
	.align		4
        /*0048*/ 	.byte	0x04, 0x1c
        /*004a*/ 	.short	(.L_436 - .L_435)


	//   ....[0]....
.L_435:
        /*004c*/ 	.word	0x00000070


	//   ....[1]....
        /*0050*/ 	.word	0x00000190


	//----- nvinfo : EIATTR_CBANK_PARAM_SIZE
	.align		4
.L_436:
        /*0054*/ 	.byte	0x03, 0x19
        /*0056*/ 	.short	0x0014


	//----- nvinfo : EIATTR_PARAM_CBANK
	.align		4
        /*0058*/ 	.byte	0x04, 0x0a
        /*005a*/ 	.short	(.L_438 - .L_437)
	.align		4
.L_437:
        /*005c*/ 	.word	index@(.nv.constant0.unary_op_exp_f32)
        /*0060*/ 	.short	0x0380
        /*0062*/ 	.short	0x0014


	//----- nvinfo : EIATTR_SW_WAR
	.align		4
.L_438:
        /*0064*/ 	.byte	0x04, 0x36
        /*0066*/ 	.short	(.L_440 - .L_439)
.L_439:
        /*0068*/ 	.word	0x00000008
.L_440:


//--------------------- .nv.info.unary_op_sqrt_f16 --------------------------
	.section	.nv.info.unary_op_sqrt_f16,"",@"SHT_CUDA_INFO"
	.sectionflags	@""
	.align	4


	//----- nvinfo : EIATTR_CUDA_API_VERSION
	.align		4
        /*0000*/ 	.byte	0x04, 0x37
        /*0002*/ 	.short	(.L_442 - .L_441)
.L_441:
        /*0004*/ 	.word	0x00000082


	//----- nvinfo : EIATTR_KPARAM_INFO
	.align		4
.L_442:
        /*0008*/ 	.byte	0x04, 0x17
        /*000a*/ 	.short	(.L_444 - .L_443)
.L_443:
        /*000c*/ 	.word	0x00000000
        /*0010*/ 	.short	0x0002
        /*0012*/ 	.short	0x0010
        /*0014*/ 	.byte	0x00, 0xf0, 0x11, 0x00


	//----- nvinfo : EIATTR_KPARAM_INFO
	.align		4
.L_444:
        /*0018*/ 	.byte	0x04, 0x17
        /*001a*/ 	.short	(.L_446 - .L_445)
.L_445:
        /*001c*/ 	.word	0x00000000
        /*0020*/ 	.short	0x0001
        /*0022*/ 	.short	0x0008
        /*0024*/ 	.byte	0x00, 0xf5, 0x21, 0x00


	//----- nvinfo : EIATTR_KPARAM_INFO
	.align		4
.L_446:
        /*0028*/ 	.byte	0x04, 0x17
        /*002a*/ 	.short	(.L_448 - .L_447)
.L_447:
        /*002c*/ 	.word	0x00000000
        /*0030*/ 	.short	0x0000
        /*0032*/ 	.short	0x0000
        /*0034*/ 	.byte	0x00, 0xf5, 0x21, 0x00


	//----- nvinfo : EIATTR_SPARSE_MMA_MASK
	.align		4
.L_448:
        /*0038*/ 	.byte	0x03, 0x50
        /*003a*/ 	.short	0x0000


	//----- nvinfo : EIATTR_MAXREG_COUNT
	.align		4
        /*003c*/ 	.byte	0x03, 0x1b
        /*003e*/ 	.short	0x00ff


	//----- nvinfo : EIATTR_MERCURY_ISA_VERSION
	.align		4
        /*0040*/ 	.byte	0x03, 0x5f
        /*0042*/ 	.short	0x0101


	//----- nvinfo : EIATTR_VRC_CTA_INIT_COUNT
	.align		4
        /*0044*/ 	.byte	0x02, 0x4a
	.zero		1
	.zero		1


	//----- nvinfo : EIATTR_EXIT_INSTR_OFFSETS
	.align		4
        /*0048*/ 	.byte	0x04, 0x1c
        /*004a*/ 	.short	(.L_450 - .L_449)


	//   ....[0]....
.L_449:
        /*004c*/ 	.word	0x00000070


	//   ....[1]....
        /*0050*/ 	.word	0x000001e0


	//----- nvinfo : EIATTR_CRS_STACK_SIZE
	.align		4
.L_450:
        /*0054*/ 	.byte	0x04, 0x1e
        /*0056*/ 	.short	(.L_452 - .L_451)
.L_451:
        /*0058*/ 	.word	0x00000000


	//----- nvinfo : EIATTR_CBANK_PARAM_SIZE
	.align		4
.L_452:
        /*005c*/ 	.byte	0x03, 0x19
        /*005e*/ 	.short	0x0014


	//----- nvinfo : EIATTR_PARAM_CBANK
	.align		4
        /*0060*/ 	.byte	0x04, 0x0a
        /*0062*/ 	.short	(.L_454 - .L_453)
	.align		4
.L_453:
        /*0064*/ 	.word	index@(.nv.constant0.unary_op_sqrt_f16)
        /*0068*/ 	.short	0x0380
        /*006a*/ 	.short	0x0014


	//----- nvinfo : EIATTR_SW_WAR
	.align		4
.L_454:
        /*006c*/ 	.byte	0x04, 0x36
        /*006e*/ 	.short	(.L_456 - .L_455)
.L_455:
        /*0070*/ 	.word	0x00000008
.L_456:


//--------------------- .nv.info.unary_op_sqrt_f32 --------------------------
	.section	.nv.info.unary_op_sqrt_f32,"",@"SHT_CUDA_INFO"
	.sectionflags	@""
	.align	4


	//----- nvinfo : EIATTR_CUDA_API_VERSION
	.align		4
        /*0000*/ 	.byte	0x04, 0x37
        /*0002*/ 	.short	(.L_458 - .L_457)
.L_457:
        /*0004*/ 	.word	0x00000082


	//----- nvinfo : EIATTR_KPARAM_INFO
	.align		4
.L_458:
        /*0008*/ 	.byte	0x04, 0x17
        /*000a*/ 	.short	(.L_460 - .L_459)
.L_459:
        /*000c*/ 	.word	0x00000000
        /*0010*/ 	.short	0x0002
        /*0012*/ 	.short	0x0010
        /*0014*/ 	.byte	0x00, 0xf0, 0x11, 0x00


	//----- nvinfo : EIATTR_KPARAM_INFO
	.align		4
.L_460:
        /*0018*/ 	.byte	0x04, 0x17
        /*001a*/ 	.short	(.L_462 - .L_461)
.L_461:
        /*001c*/ 	.word	0x00000000
        /*0020*/ 	.short	0x0001
        /*0022*/ 	.short	0x0008
        /*0024*/ 	.byte	0x00, 0xf5, 0x21, 0x00


	//----- nvinfo : EIATTR_KPARAM_INFO
	.align		4
.L_462:
        /*0028*/ 	.byte	0x04, 0x17
        /*002a*/ 	.short	(.L_464 - .L_463)
.L_463:
        /*002c*/ 	.word	0x00000000
        /*0030*/ 	.short	0x0000
        /*0032*/ 	.short	0x0000
        /*0034*/ 	.byte	0x00, 0xf5, 0x21, 0x00


	//----- nvinfo : EIATTR_SPARSE_MMA_MASK
	.align		4
.L_464:
        /*0038*/ 	.byte	0x03, 0x50
        /*003a*/ 	.short	0x0000


	//----- nvinfo : EIATTR_MAXREG_COUNT
	.align		4
        /*003c*/ 	.byte	0x03, 0x1b
        /*003e*/ 	.short	0x00ff


	//----- nvinfo : EIATTR_MERCURY_ISA_VERSION
	.align		4
        /*0040*/ 	.byte	0x03, 0x5f
        /*0042*/ 	.short	0x0101


	//----- nvinfo : EIATTR_VRC_CTA_INIT_COUNT
	.align		4
        /*0044*/ 	.byte	0x02, 0x4a
	.zero		1
	.zero		1


	//----- nvinfo : EIATTR_EXIT_INSTR_OFFSETS
	.align		4
        /*0048*/ 	.byte	0x04, 0x1c
        /*004a*/ 	.short	(.L_466 - .L_465)


	//   ....[0]....
.L_465:
        /*004c*/ 	.word	0x00000070


	//   ....[1]....
        /*0050*/ 	.word	0x000001c0


	//----- nvinfo : EIATTR_CRS_STACK_SIZE
	.align		4
.L_466:
        /*0054*/ 	.byte	0x04, 0x1e
        /*0056*/ 	.short	(.L_468 - .L_467)
.L_467:
        /*0058*/ 	.word	0x00000000


	//----- nvinfo : EIATTR_CBANK_PARAM_SIZE
	.align		4
.L_468:
        /*005c*/ 	.byte	0x03, 0x19
        /*005e*/ 	.short	0x0014


	//----- nvinfo : EIATTR_PARAM_CBANK
	.align		4
        /*0060*/ 	.byte	0x04, 0x0a
        /*0062*/ 	.short	(.L_470 - .L_469)
	.align		4
.L_469:
        /*0064*/ 	.word	index@(.nv.constant0.unary_op_sqrt_f32)
        /*0068*/ 	.short	0x0380
        /*006a*/ 	.short	0x0014


	//----- nvinfo : EIATTR_SW_WAR
	.align		4
.L_470:
        /*006c*/ 	.byte	0x04, 0x36
        /*006e*/ 	.short	(.L_472 - .L_471)
.L_471:
        /*0070*/ 	.word	0x00000008
.L_472:


//--------------------- .nv.info.unary_op_sqr_f16 --------------------------
	.section	.nv.info.unary_op_sqr_f16,"",@"SHT_CUDA_INFO"
	.sectionflags	@""
	.align	4


	//----- nvinfo : EIATTR_CUDA_API_VERSION
	.align		4
        /*0000*/ 	.byte	0x04, 0x37
        /*0002*/ 	.short	(.L_474 - .L_473)
.L_473:
        /*0004*/ 	.word	0x00000082


	//----- nvinfo : EIATTR_KPARAM_INFO
	.align		4
.L_474:
        /*0008*/ 	.byte	0x04, 0x17
        /*000a*/ 	.short	(.L_476 - .L_475)
.L_475:
        /*000c*/ 	.word	0x00000000
        /*0010*/ 	.short	0x0002
        /*0012*/ 	.short	0x0010
        /*0014*/ 	.byte	0x00, 0xf0, 0x11, 0x00


	//----- nvinfo : EIATTR_KPARAM_INFO
	.align		4
.L_476:
        /*0018*/ 	.byte	0x04, 0x17
        /*001a*/ 	.short	(.L_478 - .L_477)
.L_477:
        /*001c*/ 	.word	0x00000000
        /*0020*/ 	.short	0x0001
        /*0022*/ 	.short	0x0008
        /*0024*/ 	.byte	0x00, 0xf5, 0x21, 0x00


	//----- nvinfo : EIATTR_KPARAM_INFO
	.align		4
.L_478:
        /*0028*/ 	.byte	0x04, 0x17
        /*002a*/ 	.short	(.L_480 - .L_479)
.L_479:
        /*002c*/ 	.word	0x00000000
        /*0030*/ 	.short	0x0000
        /*0032*/ 	.short	0x0000
        /*0034*/ 	.byte	0x00, 0xf5, 0x21, 0x00


	//----- nvinfo : EIATTR_SPARSE_MMA_MASK
	.align		4
.L_480:
        /*0038*/ 	.byte	0x03, 0x50
        /*003a*/ 	.short	0x0000


	//----- nvinfo : EIATTR_MAXREG_COUNT
	.align		4
        /*003c*/ 	.byte	0x03, 0x1b
        /*003e*/ 	.short	0x00ff


	//----- nvinfo : EIATTR_MERCURY_ISA_VERSION
	.align		4
        /*0040*/ 	.byte	0x03, 0x5f
        /*0042*/ 	.short	0x0101


	//----- nvinfo : EIATTR_VRC_CTA_INIT_COUNT
	.align		4
        /*0044*/ 	.byte	0x02, 0x4a
	.zero		1
	.zero		1


	//----- nvinfo : EIATTR_EXIT_INSTR_OFFSETS
	.align		4
        /*0048*/ 	.byte	0x04, 0x1c
        /*004a*/ 	.short	(.L_482 - .L_481)


	//   ....[0]....
.L_481:
        /*004c*/ 	.word	0x00000070


	//   ....[1]....
        /*0050*/ 	.word	0x00000120


	//----- nvinfo : EIATTR_CBANK_PARAM_SIZE
	.align		4
.L_482:
        /*0054*/ 	.byte	0x03, 0x19
        /*0056*/ 	.short	0x0014


	//----- nvinfo : EIATTR_PARAM_CBANK
	.align		4
        /*0058*/ 	.byte	0x04, 0x0a
        /*005a*/ 	.short	(.L_484 - .L_483)
	.align		4
.L_483:
        /*005c*/ 	.word	index@(.nv.constant0.unary_op_sqr_f16)
        /*0060*/ 	.short	0x0380
        /*0062*/ 	.short	0x0014


	//----- nvinfo : EIATTR_SW_WAR
	.align		4
.L_484:
        /*0064*/ 	.byte	0x04, 0x36
        /*0066*/ 	.short	(.L_486 - .L_485)
.L_485:
        /*0068*/ 	.word	0x00000008
.L_486:


//--------------------- .nv.info.unary_op_sqr_f32 --------------------------
	.section	.nv.info.unary_op_sqr_f32,"",@"SHT_CUDA_INFO"
	.sectionflags	@""
	.align	4


	//----- nvinfo : EIATTR_CUDA_API_VERSION
	.align		4
        /*0000*/ 	.byte	0x04, 0x37
        /*0002*/ 	.short	(.L_488 - .L_487)
.L_487:
        /*0004*/ 	.word	0x00000082


	//----- nvinfo : EIATTR_KPARAM_INFO
	.align		4
.L_488:
        /*0008*/ 	.byte	0x04, 0x17
        /*000a*/ 	.short	(.L_490 - .L_489)
.L_489:
        /*000c*/ 	.word	0x00000000
        /*0010*/ 	.short	0x0002
        /*0012*/ 	.short	0x0010
        /*0014*/ 	.byte	0x00, 0xf0, 0x11, 0x00


	//----- nvinfo : EIATTR_KPARAM_INFO
	.align		4
.L_490:
        /*0018*/ 	.byte	0x04, 0x17
        /*001a*/ 	.short	(.L_492 - .L_491)
.L_491:
        /*001c*/ 	.word	0x00000000
        /*0020*/ 	.short	0x0001
        /*0022*/ 	.short	0x0008
        /*0024*/ 	.byte	0x00, 0xf5, 0x21, 0x00


	//----- nvinfo : EIATTR_KPARAM_INFO
	.align		4
.L_492:
        /*0028*/ 	.byte	0x04, 0x17
        /*002a*/ 	.short	(.L_494 - .L_493)
.L_493:
        /*002c*/ 	.word	0x00000000
        /*0030*/ 	.short	0x0000
        /*0032*/ 	.short	0x0000
        /*0034*/ 	.byte	0x00, 0xf5, 0x21, 0x00


	//----- nvinfo : EIATTR_SPARSE_MMA_MASK
	.align		4
.L_494:
        /*0038*/ 	.byte	0x03, 0x50
        /*003a*/ 	.short	0x0000


	//----- nvinfo : EIATTR_MAXREG_COUNT
	.align		4
        /*003c*/ 	.byte	0x03, 0x1b
        /*003e*/ 	.short	0x00ff


	//----- nvinfo : EIATTR_MERCURY_ISA_VERSION
	.align		4
        /*0040*/ 	.byte	0x03, 0x5f
        /*0042*/ 	.short	0x0101


	//----- nvinfo : EIATTR_VRC_CTA_INIT_COUNT
	.align		4
        /*0044*/ 	.byte	0x02, 0x4a
	.zero		1
	.zero		1


	//----- nvinfo : EIATTR_EXIT_INSTR_OFFSETS
	.align		4
        /*0048*/ 	.byte	0x04, 0x1c
        /*004a*/ 	.short	(.L_496 - .L_495)


	//   ....[0]....
.L_495:
        /*004c*/ 	.word	0x00000070


	//   ....[1]....
        /*0050*/ 	.word	0x00000100


	//----- nvinfo : EIATTR_CBANK_PARAM_SIZE
	.align		4
.L_496:
        /*0054*/ 	.byte	0x03, 0x19
        /*0056*/ 	.short	0x0014


	//----- nvinfo : EIATTR_PARAM_CBANK
	.align		4
        /*0058*/ 	.byte	0x04, 0x0a
        /*005a*/ 	.short	(.L_498 - .L_497)
	.align		4
.L_497:
        /*005c*/ 	.word	index@(.nv.constant0.unary_op_sqr_f32)
        /*0060*/ 	.short	0x0380
        /*0062*/ 	.short	0x0014


	//----- nvinfo : EIATTR_SW_WAR
	.align		4
.L_498:
        /*0064*/ 	.byte	0x04, 0x36
        /*0066*/ 	.short	(.L_500 - .L_499)
.L_499:
        /*0068*/ 	.word	0x00000008
.L_500:


//--------------------- .nv.callgraph             --------------------------
	.section	.nv.callgraph,"",@"SHT_CUDA_CALLGRAPH"
	.align	4
	.sectionentsize	8
	.align		4
        /*0000*/ 	.word	0x00000000
	.align		4
        /*0004*/ 	.word	0xffffffff
	.align		4
        /*0008*/ 	.word	0x00000000
	.align		4
        /*000c*/ 	.word	0xfffffffe
	.align		4
        /*0010*/ 	.word	0x00000000
	.align		4
        /*0014*/ 	.word	0xfffffffd
	.align		4
        /*0018*/ 	.word	0x00000000
	.align		4
        /*001c*/ 	.word	0xfffffffc


//--------------------- .nv.constant4             --------------------------
	.section	.nv.constant4,"a",@progbits
	.align	8
	.align		8
.nv.constant4:
        /*0000*/ 	.dword	__cudart_i2opi_f


//--------------------- .text.unary_op_ceil_f16   --------------------------
	.section	.text.unary_op_ceil_f16,"ax",@progbits
	.align	128
        .global         unary_op_ceil_f16
        .type           unary_op_ceil_f16,@function
        .size           unary_op_ceil_f16,(.L_x_58 - unary_op_ceil_f16)
        .other          unary_op_ceil_f16,@"STO_CUDA_ENTRY STV_DEFAULT"
unary_op_ceil_f16:
.text.unary_op_ceil_f16:
[----:B------:R-:W-:Y:S01]  /*0000*/  LDC R1, c[0x0][0x37c] ;  /* 0x0000df00ff017b82 */ /* 0x000fe20000000800 */
[----:B------:R-:W0:Y:S07]  /*0010*/  S2R R0, SR_TID.X ;  /* 0x0000000000007919 */ /* 0x000e2e0000002100 */
[----:B------:R-:W0:Y:S01]  /*0020*/  S2UR UR4, SR_CTAID.X ;  /* 0x00000000000479c3 */ /* 0x000e220000002500 */
[----:B------:R-:W1:Y:S07]  /*0030*/  LDCU UR5, c[0x0][0x390] ;  /* 0x00007200ff0577ac */ /* 0x000e6e0008000800 */
[----:B------:R-:W0:Y:S02]  /*0040*/  LDC R7, c[0x0][0x360] ;  /* 0x0000d800ff077b82 */ /* 0x000e240000000800 */
[----:B0-----:R-:W-:-:S05]  /*0050*/  IMAD R7, R7, UR4, R0 ;  /* 0x0000000407077c24 */ /* 0x001fca000f8e0200 */
[----:B-1----:R-:W-:-:S13]  /*0060*/  ISETP.GE.AND P0, PT, R7, UR5, PT ;  /* 0x0000000507007c0c */ /* 0x002fda000bf06270 */
[----:B------:R-:W-:Y:S05]  /*0070*/  @P0 EXIT ;  /* 0x000000000000094d */ /* 0x000fea0003800000 */
[----:B------:R-:W0:Y:S01]  /*0080*/  LDC.64 R2, c[0x0][0x380] ;  /* 0x0000e000ff027b82 */ /* 0x000e220000000a00 */
[----:B------:R-:W1:Y:S07]  /*0090*/  LDCU.64 UR4, c[0x0][0x358] ;  /* 0x00006b00ff0477ac */ /* 0x000e6e0008000a00 */
[----:B------:R-:W2:Y:S01]  /*00a0*/  LDC.64 R4, c[0x0][0x388] ;  /* 0x0000e200ff047b82 */ /* 0x000ea20000000a00 */
[----:B0-----:R-:W-:-:S06]  /*00b0*/  IMAD.WIDE R2, R7, 0x2, R2 ;  /* 0x0000000207027825 */ /* 0x001fcc00078e0202 */
[----:B-1----:R-:W3:Y:S01]  /*00c0*/  LDG.E.U16 R2, desc[UR4][R2.64] ;  /* 0x0000000402027981 */ /* 0x002ee2000c1e1500 */
[----:B--2---:R-:W-:-:S04]  /*00d0*/  IMAD.WIDE R4, R7, 0x2, R4 ;  /* 0x0000000207047825 */ /* 0x004fc800078e0204 */
[----:B---3--:R-:W-:-:S06]  /*00e0*/  HADD2.F32 R0, -RZ, R2.H0_H0 ;  /* 0x20000002ff007230 */ /* 0x008fcc0000004100 */
[----:B------:R-:W0:Y:S02]  /*00f0*/  FRND.CEIL R0, R0 ;  /* 0x0000000000007307 */ /* 0x000e240000209000 */
[----:B0-----:R-:W-:-:S05]  /*0100*/  F2FP.F16.F32.PACK_AB R3, RZ, R0 ;  /* 0x00000000ff03723e */ /* 0x001fca00000000ff */
[----:B------:R-:W-:Y:S01]  /*0110*/  STG.E.U16 desc[UR4][R4.64], R3 ;  /* 0x0000000304007986 */ /* 0x000fe2000c101504 */
[----:B------:R-:W-:Y:S05]  /*0120*/  EXIT ;  /* 0x000000000000794d */ /* 0x000fea0003800000 */
.L_x_0:
[----:B------:R-:W-:-:S00]  /*0130*/  BRA `(.L_x_0) ;  /* 0xfffffffc00fc7947 */ /* 0x000fc0000383ffff */
[----:B------:R-:W-:-:S00]  /*0140*/  NOP ;  /* 0x0000000000007918 */ /* 0x000fc00000000000 */
        /* <DEDUP_REMOVED lines=11> */
.L_x_58:


//--------------------- .text.unary_op_ceil_f32   --------------------------
	.section	.text.unary_op_ceil_f32,"ax",@progbits
	.align	128
        .global         unary_op_ceil_f32
        .type           unary_op_ceil_f32,@function
        .size           unary_op_ceil_f32,(.L_x_59 - unary_op_ceil_f32)
        .other          unary_op_ceil_f32,@"STO_CUDA_ENTRY STV_DEFAULT"
unary_op_ceil_f32:
.text.unary_op_ceil_f32:
        /* <DEDUP_REMOVED lines=12> */
[----:B-1----:R-:W3:Y:S01]  /*00c0*/  LDG.E R2, desc[UR4][R2.64] ;  /* 0x0000000402027981 */ /* 0x002ee2000c1e1900 */
[----:B--2---:R-:W-:Y:S01]  /*00d0*/  IMAD.WIDE R4, R7, 0x4, R4 ;  /* 0x0000000407047825 */ /* 0x004fe200078e0204 */
[----:B---3--:R-:W0:Y:S04]  /*00e0*/  FRND.CEIL R9, R2 ;  /* 0x0000000200097307 */ /* 0x008e280000209000 */
[----:B0-----:R-:W-:Y:S01]  /*00f0*/  STG.E desc[UR4][R4.64], R9 ;  /* 0x0000000904007986 */ /* 0x001fe2000c101904 */
[----:B------:R-:W-:Y:S05]  /*0100*/  EXIT ;  /* 0x000000000000794d */ /* 0x000fea0003800000 */
.L_x_1:
        /* <DEDUP_REMOVED lines=15> */
.L_x_59:


//--------------------- .text.unary_op_floor_f16  --------------------------
	.section	.text.unary_op_floor_f16,"ax",@progbits
	.align	128
        .global         unary_op_floor_f16
        .type           unary_op_floor_f16,@function
        .size           unary_op_floor_f16,(.L_x_60 - unary_op_floor_f16)
        .other          unary_op_floor_f16,@"STO_CUDA_ENTRY STV_DEFAULT"
unary_op_floor_f16:
.text.unary_op_floor_f16:
        /* <DEDUP_REMOVED lines=15> */
[----:B------:R-:W0:Y:S02]  /*00f0*/  FRND.FLOOR R0, R0 ;  /* 0x0000000000007307 */ /* 0x000e240000205000 */
[----:B0-----:R-:W-:-:S05]  /*0100*/  F2FP.F16.F32.PACK_AB R3, RZ, R0 ;  /* 0x00000000ff03723e */ /* 0x001fca00000000ff */
[----:B------:R-:W-:Y:S01]  /*0110*/  STG.E.U16 desc[UR4][R4.64], R3 ;  /* 0x0000000304007986 */ /* 0x000fe2000c101504 */
[----:B------:R-:W-:Y:S05]  /*0120*/  EXIT ;  /* 0x000000000000794d */ /* 0x000fea0003800000 */
.L_x_2:
        /* <DEDUP_REMOVED lines=13> */
.L_x_60:


//--------------------- .text.unary_op_floor_f32  --------------------------
	.section	.text.unary_op_floor_f32,"ax",@progbits
	.align	128
        .global         unary_op_floor_f32
        .type           unary_op_floor_f32,@function
        .size           unary_op_floor_f32,(.L_x_61 - unary_op_floor_f32)
        .other          unary_op_floor_f32,@"STO_CUDA_ENTRY STV_DEFAULT"
unary_op_floor_f32:
.text.unary_op_floor_f32:
        /* <DEDUP_REMOVED lines=14> */
[----:B---3--:R-:W0:Y:S04]  /*00e0*/  FRND.FLOOR R9, R2 ;  /* 0x0000000200097307 */ /* 0x008e280000205000 */
[----:B0-----:R-:W-:Y:S01]  /*00f0*/  STG.E desc[UR4][R4.64], R9 ;  /* 0x0000000904007986 */ /* 0x001fe2000c101904 */
[----:B------:R-:W-:Y:S05]  /*0100*/  EXIT ;  /* 0x000000000000794d */ /* 0x000fea0003800000 */
.L_x_3:
        /* <DEDUP_REMOVED lines=15> */
.L_x_61:


//--------------------- .text.unary_op_log_f16    --------------------------
	.section	.text.unary_op_log_f16,"ax",@progbits
	.align	128
        .global         unary_op_log_f16
        .type           unary_op_log_f16,@function
        .size           unary_op_log_f16,(.L_x_62 - unary_op_log_f16)
        .other          unary_op_log_f16,@"STO_CUDA_ENTRY STV_DEFAULT"
unary_op_log_f16:
.text.unary_op_log_f16:
        /* <DEDUP_REMOVED lines=9> */
[----:B------:R-:W1:Y:S01]  /*0090*/  LDCU.64 UR4, c[0x0][0x358] ;  /* 0x00006b00ff0477ac */ /* 0x000e620008000a00 */
[----:B0-----:R-:W-:-:S06]  /*00a0*/  IMAD.WIDE R2, R5, 0x2, R2 ;  /* 0x0000000205027825 */ /* 0x001fcc00078e0202 */
[----:B-1----:R-:W2:Y:S01]  /*00b0*/  LDG.E.U16 R2, desc[UR4][R2.64] ;  /* 0x0000000402027981 */ /* 0x002ea2000c1e1500 */
[----:B------:R-:W-:Y:S02]  /*00c0*/  HFMA2 R9, -RZ, RZ, 1.5048828125, 33.21875 ;  /* 0x3e055027ff097431 */ /* 0x000fe400000001ff */
[----:B--2---:R-:W-:Y:S02]  /*00d0*/  HADD2.F32 R0, -RZ, R2.H0_H0 ;  /* 0x20000002ff007230 */ /* 0x004fe40000004100 */
[----:B------:R-:W0:Y:S03]  /*00e0*/  LDC.64 R2, c[0x0][0x388] ;  /* 0x0000e200ff027b82 */ /* 0x000e260000000a00 */
[----:B------:R-:W-:-:S13]  /*00f0*/  FSETP.GEU.AND P0, PT, R0, 1.175494350822287508e-38, PT ;  /* 0x008000000000780b */ /* 0x000fda0003f0e000 */
[----:B------:R-:W-:-:S05]  /*0100*/  @!P0 FMUL R0, R0, 8388608 ;  /* 0x4b00000000008820 */ /* 0x000fca0000400000 */
[----:B------:R-:W-:Y:S01]  /*0110*/  IADD3 R4, PT, PT, R0, -0x3f2aaaab, RZ ;  /* 0xc0d5555500047810 */ /* 0x000fe20007ffe0ff */
[----:B0-----:R-:W-:-:S03]  /*0120*/  IMAD.WIDE R2, R5, 0x2, R2 ;  /* 0x0000000205027825 */ /* 0x001fc600078e0202 */
[----:B------:R-:W-:-:S04]  /*0130*/  LOP3.LUT R7, R4, 0xff800000, RZ, 0xc0, !PT ;  /* 0xff80000004077812 */ /* 0x000fc800078ec0ff */
[-C--:B------:R-:W-:Y:S02]  /*0140*/  IADD3 R4, PT, PT, R0, -R7.reuse, RZ ;  /* 0x8000000700047210 */ /* 0x080fe40007ffe0ff */
[----:B------:R-:W-:-:S03]  /*0150*/  I2FP.F32.S32 R7, R7 ;  /* 0x0000000700077245 */ /* 0x000fc60000201400 */
[----:B------:R-:W-:Y:S01]  /*0160*/  FADD R6, R4, -1 ;  /* 0xbf80000004067421 */ /* 0x000fe20000000000 */
[----:B------:R-:W-:Y:S02]  /*0170*/  FSEL R4, RZ, -23, P0 ;  /* 0xc1b80000ff047808 */ /* 0x000fe40000000000 */
[----:B------:R-:W-:Y:S01]  /*0180*/  ISETP.GT.U32.AND P0, PT, R0, 0x7f7fffff, PT ;  /* 0x7f7fffff0000780c */ /* 0x000fe20003f04070 */
[C---:B------:R-:W-:Y:S02]  /*0190*/  FFMA R9, R6.reuse, -R9, 0.14084610342979431152 ;  /* 0x3e1039f606097423 */ /* 0x040fe40000000809 */
[----:B------:R-:W-:Y:S01]  /*01a0*/  FFMA R4, R7, 1.1920928955078125e-07, R4 ;  /* 0x3400000007047823 */ /* 0x000fe20000000004 */
[----:B------:R-:W-:Y:S01]  /*01b0*/  MOV R7, 0x7f800000 ;  /* 0x7f80000000077802 */ /* 0x000fe20000000f00 */
[----:B------:R-:W-:-:S04]  /*01c0*/  FFMA R9, R6, R9, -0.12148627638816833496 ;  /* 0xbdf8cdcc06097423 */ /* 0x000fc80000000009 */
[----:B------:R-:W-:-:S04]  /*01d0*/  FFMA R9, R6, R9, 0.13980610668659210205 ;  /* 0x3e0f295506097423 */ /* 0x000fc80000000009 */
[----:B------:R-:W-:-:S04]  /*01e0*/  FFMA R9, R6, R9, -0.16684235632419586182 ;  /* 0xbe2ad8b906097423 */ /* 0x000fc80000000009 */
[----:B------:R-:W-:-:S04]  /*01f0*/  FFMA R9, R6, R9, 0.20012299716472625732 ;  /* 0x3e4ced0b06097423 */ /* 0x000fc80000000009 */
[----:B------:R-:W-:-:S04]  /*0200*/  FFMA R9, R6, R9, -0.24999669194221496582 ;  /* 0xbe7fff2206097423 */ /* 0x000fc80000000009 */
[----:B------:R-:W-:-:S04]  /*0210*/  FFMA R9, R6, R9, 0.33333182334899902344 ;  /* 0x3eaaaa7806097423 */ /* 0x000fc80000000009 */
[----:B------:R-:W-:-:S04]  /*0220*/  FFMA R9, R6, R9, -0.5 ;  /* 0xbf00000006097423 */ /* 0x000fc80000000009 */
[----:B------:R-:W-:-:S04]  /*0230*/  FMUL R9, R6, R9 ;  /* 0x0000000906097220 */ /* 0x000fc80000400000 */
[----:B------:R-:W-:-:S04]  /*0240*/  FFMA R9, R6, R9, R6 ;  /* 0x0000000906097223 */ /* 0x000fc80000000006 */
[----:B------:R-:W-:Y:S01]  /*0250*/  FFMA R4, R4, 0.69314718246459960938, R9 ;  /* 0x3f31721804047823 */ /* 0x000fe20000000009 */
[C---:B------:R-:W-:Y:S01]  /*0260*/  @P0 FFMA R4, R0.reuse, R7, +INF ;  /* 0x7f80000000040423 */ /* 0x040fe20000000007 */
[----:B------:R-:W-:-:S04]  /*0270*/  FSETP.NEU.AND P0, PT, R0, RZ, PT ;  /* 0x000000ff0000720b */ /* 0x000fc80003f0d000 */
[----:B------:R-:W-:-:S04]  /*0280*/  FSEL R4, R4, -INF , P0 ;  /* 0xff80000004047808 */ /* 0x000fc80000000000 */
[----:B------:R-:W-:-:S05]  /*0290*/  F2FP.F16.F32.PACK_AB R4, RZ, R4 ;  /* 0x00000004ff04723e */ /* 0x000fca00000000ff */
[----:B------:R-:W-:Y:S01]  /*02a0*/  STG.E.U16 desc[UR4][R2.64], R4 ;  /* 0x0000000402007986 */ /* 0x000fe2000c101504 */
[----:B------:R-:W-:Y:S05]  /*02b0*/  EXIT ;  /* 0x000000000000794d */ /* 0x000fea0003800000 */
.L_x_4:
        /* <DEDUP_REMOVED lines=12> */
.L_x_62:


//--------------------- .text.unary_op_log_f32    --------------------------
	.section	.text.unary_op_log_f32,"ax",@progbits
	.align	128
        .global         unary_op_log_f32
        .type           unary_op_log_f32,@function
        .size           unary_op_log_f32,(.L_x_63 - unary_op_log_f32)
        .other          unary_op_log_f32,@"STO_CUDA_ENTRY STV_DEFAULT"
unary_op_log_f32:
.text.unary_op_log_f32:
        /* <DEDUP_REMOVED lines=10> */
[----:B0-----:R-:W-:-:S05]  /*00a0*/  IMAD.WIDE R2, R5, 0x4, R2 ;  /* 0x0000000405027825 */ /* 0x001fca00078e0202 */
[----:B-1----:R0:W2:Y:S01]  /*00b0*/  LDG.E R0, desc[UR4][R2.64] ;  /* 0x0000000402007981 */ /* 0x0020a2000c1e1900 */
[----:B------:R-:W-:Y:S01]  /*00c0*/  HFMA2 R9, -RZ, RZ, 1.5048828125, 33.21875 ;  /* 0x3e055027ff097431 */ /* 0x000fe200000001ff */
[----:B0-----:R-:W0:Y:S02]  /*00d0*/  LDC.64 R2, c[0x0][0x388] ;  /* 0x0000e200ff027b82 */ /* 0x001e240000000a00 */
[----:B0-----:R-:W-:Y:S01]  /*00e0*/  IMAD.WIDE R2, R5, 0x4, R2 ;  /* 0x0000000405027825 */ /* 0x001fe200078e0202 */
[----:B--2---:R-:W-:-:S13]  /*00f0*/  FSETP.GEU.AND P0, PT, R0, 1.175494350822287508e-38, PT ;  /* 0x008000000000780b */ /* 0x004fda0003f0e000 */
[----:B------:R-:W-:-:S05]  /*0100*/  @!P0 FMUL R0, R0, 8388608 ;  /* 0x4b00000000008820 */ /* 0x000fca0000400000 */
[----:B------:R-:W-:-:S04]  /*0110*/  IADD3 R4, PT, PT, R0, -0x3f2aaaab, RZ ;  /* 0xc0d5555500047810 */ /* 0x000fc80007ffe0ff */
        /* <DEDUP_REMOVED lines=21> */
[----:B------:R-:W-:-:S05]  /*0270*/  FSEL R5, R4, -INF , P0 ;  /* 0xff80000004057808 */ /* 0x000fca0000000000 */
[----:B------:R-:W-:Y:S01]  /*0280*/  STG.E desc[UR4][R2.64], R5 ;  /* 0x0000000502007986 */ /* 0x000fe2000c101904 */
[----:B------:R-:W-:Y:S05]  /*0290*/  EXIT ;  /* 0x000000000000794d */ /* 0x000fea0003800000 */
.L_x_5:
        /* <DEDUP_REMOVED lines=14> */
.L_x_63:


//--------------------- .text.unary_op_relu_f16   --------------------------
	.section	.text.unary_op_relu_f16,"ax",@progbits
	.align	128
        .global         unary_op_relu_f16
        .type           unary_op_relu_f16,@function
        .size           unary_op_relu_f16,(.L_x_64 - unary_op_relu_f16)
        .other          unary_op_relu_f16,@"STO_CUDA_ENTRY STV_DEFAULT"
unary_op_relu_f16:
.text.unary_op_relu_f16:
        /* <DEDUP_REMOVED lines=14> */
[----:B---3--:R-:W-:-:S05]  /*00e0*/  HADD2.F32 R0, -RZ, R2.H0_H0 ;  /* 0x20000002ff007230 */ /* 0x008fca0000004100 */
[----:B------:R-:W-:-:S04]  /*00f0*/  FMNMX R0, RZ, R0, !PT ;  /* 0x00000000ff007209 */ /* 0x000fc80007800000 */
[----:B------:R-:W-:-:S05]  /*0100*/  F2FP.F16.F32.PACK_AB R0, RZ, R0 ;  /* 0x00000000ff00723e */ /* 0x000fca00000000ff */
[----:B------:R-:W-:Y:S01]  /*0110*/  STG.E.U16 desc[UR4][R4.64], R0 ;  /* 0x0000000004007986 */ /* 0x000fe2000c101504 */
[----:B------:R-:W-:Y:S05]  /*0120*/  EXIT ;  /* 0x000000000000794d */ /* 0x000fea0003800000 */
.L_x_6:
        /* <DEDUP_REMOVED lines=13> */
.L_x_64:


//--------------------- .text.unary_op_relu_f32   --------------------------
	.section	.text.unary_op_relu_f32,"ax",@progbits
	.align	128
        .global         unary_op_relu_f32
        .type           unary_op_relu_f32,@function
        .size           unary_op_relu_f32,(.L_x_65 - unary_op_relu_f32)
        .other          unary_op_relu_f32,@"STO_CUDA_ENTRY STV_DEFAULT"
unary_op_relu_f32:
.text.unary_op_relu_f32:
        /* <DEDUP_REMOVED lines=14> */
[----:B---3--:R-:W-:-:S05]  /*00e0*/  FMNMX R7, RZ, R2, !PT ;  /* 0x00000002ff077209 */ /* 0x008fca0007800000 */
[----:B------:R-:W-:Y:S01]  /*00f0*/  STG.E desc[UR4][R4.64], R7 ;  /* 0x0000000704007986 */ /* 0x000fe2000c101904 */
[----:B------:R-:W-:Y:S05]  /*0100*/  EXIT ;  /* 0x000000000000794d */ /* 0x000fea0003800000 */
.L_x_7:
        /* <DEDUP_REMOVED lines=15> */
.L_x_65:


//--------------------- .text.unary_op_gelu_f16   --------------------------
	.section	.text.unary_op_gelu_f16,"ax",@progbits
	.align	128
        .global         unary_op_gelu_f16
        .type           unary_op_gelu_f16,@function
        .size           unary_op_gelu_f16,(.L_x_66 - unary_op_gelu_f16)
        .other          unary_op_gelu_f16,@"STO_CUDA_ENTRY STV_DEFAULT"
unary_op_gelu_f16:
.text.unary_op_gelu_f16:
        /* <DEDUP_REMOVED lines=11> */
[----:B-1----:R-:W2:Y:S01]  /*00b0*/  LDG.E.U16 R0, desc[UR4][R4.64] ;  /* 0x0000000404007981 */ /* 0x002ea2000c1e1500 */
[----:B------:R-:W-:Y:S01]  /*00c0*/  HFMA2 R10, -RZ, RZ, 0.771484375, 0.21533203125 ;  /* 0x3a2c32e4ff0a7431 */ /* 0x000fe200000001ff */
[----:B------:R-:W-:Y:S01]  /*00d0*/  BSSY.RECONVERGENT B0, `(.L_x_8) ;  /* 0x0000049000007945 */ /* 0x000fe20003800200 */
[----:B--2---:R-:W-:-:S05]  /*00e0*/  HADD2.F32 R0, -RZ, R0.H0_H0 ;  /* 0x20000000ff007230 */ /* 0x004fca0000004100 */
[C---:B------:R-:W-:Y:S01]  /*00f0*/  FMUL R3, |R0|.reuse, 16777216 ;  /* 0x4b80000000037820 */ /* 0x040fe20000400200 */
[C---:B------:R-:W-:Y:S02]  /*0100*/  FSETP.GEU.AND P0, PT, |R0|.reuse, 1.175494350822287508e-38, PT ;  /* 0x008000000000780b */ /* 0x040fe40003f0e200 */
[----:B------:R-:W-:Y:S02]  /*0110*/  FSETP.NEU.AND P2, PT, R0, 1, PT ;  /* 0x3f8000000000780b */ /* 0x000fe40003f4d000 */
[----:B------:R-:W-:-:S04]  /*0120*/  FSEL R3, R3, |R0|, !P0 ;  /* 0x4000000003037208 */ /* 0x000fc80004000000 */
[----:B------:R-:W-:-:S04]  /*0130*/  IADD3 R6, PT, PT, R3, -0x3f3504f3, RZ ;  /* 0xc0cafb0d03067810 */ /* 0x000fc80007ffe0ff */
[----:B------:R-:W-:-:S04]  /*0140*/  LOP3.LUT R6, R6, 0xff800000, RZ, 0xc0, !PT ;  /* 0xff80000006067812 */ /* 0x000fc800078ec0ff */
[-C--:B------:R-:W-:Y:S02]  /*0150*/  IADD3 R3, PT, PT, R3, -R6.reuse, RZ ;  /* 0x8000000603037210 */ /* 0x080fe40007ffe0ff */
[----:B------:R-:W-:-:S03]  /*0160*/  I2FP.F32.S32 R6, R6 ;  /* 0x0000000600067245 */ /* 0x000fc60000201400 */
[C---:B------:R-:W-:Y:S01]  /*0170*/  FADD R8, R3.reuse, 1 ;  /* 0x3f80000003087421 */ /* 0x040fe20000000000 */
[----:B------:R-:W-:Y:S01]  /*0180*/  FADD R7, R3, -1 ;  /* 0xbf80000003077421 */ /* 0x000fe20000000000 */
[----:B------:R-:W-:-:S03]  /*0190*/  FSEL R3, RZ, -24, P0 ;  /* 0xc1c00000ff037808 */ /* 0x000fc60000000000 */
[----:B------:R-:W-:Y:S01]  /*01a0*/  FADD R5, R7, R7 ;  /* 0x0000000707057221 */ /* 0x000fe20000000000 */
[----:B------:R-:W0:Y:S01]  /*01b0*/  MUFU.RCP R8, R8 ;  /* 0x0000000800087308 */ /* 0x000e220000001000 */
[----:B------:R-:W-:Y:S02]  /*01c0*/  FFMA R3, R6, 1.1920928955078125e-07, R3 ;  /* 0x3400000006037823 */ /* 0x000fe40000000003 */
[----:B0-----:R-:W-:-:S04]  /*01d0*/  FMUL R4, R8, R5 ;  /* 0x0000000508047220 */ /* 0x001fc80000400000 */
[----:B------:R-:W-:Y:S01]  /*01e0*/  FADD R6, R7, -R4 ;  /* 0x8000000407067221 */ /* 0x000fe20000000000 */
[C---:B------:R-:W-:Y:S01]  /*01f0*/  FMUL R5, R4.reuse, R4 ;  /* 0x0000000404057220 */ /* 0x040fe20000400000 */
[----:B------:R-:W-:Y:S02]  /*0200*/  FFMA R12, R4, 1.4426950216293334961, R3 ;  /* 0x3fb8aa3b040c7823 */ /* 0x000fe40000000003 */
[----:B------:R-:W-:Y:S01]  /*0210*/  FADD R6, R6, R6 ;  /* 0x0000000606067221 */ /* 0x000fe20000000000 */
[----:B------:R-:W-:Y:S01]  /*0220*/  FFMA R10, R5, R10, 0.0032181653659790754318 ;  /* 0x3b52e7db050a7423 */ /* 0x000fe2000000000a */
[----:B------:R-:W-:Y:S02]  /*0230*/  FADD R3, R3, -R12 ;  /* 0x8000000c03037221 */ /* 0x000fe40000000000 */
[----:B------:R-:W-:Y:S01]  /*0240*/  FFMA R7, R7, -R4, R6 ;  /* 0x8000000407077223 */ /* 0x000fe20000000006 */
[----:B------:R-:W-:Y:S01]  /*0250*/  FFMA R10, R5, R10, 0.018033718690276145935 ;  /* 0x3c93bb73050a7423 */ /* 0x000fe2000000000a */
[----:B------:R-:W-:-:S02]  /*0260*/  FFMA R6, R4, 1.4426950216293334961, R3 ;  /* 0x3fb8aa3b04067823 */ /* 0x000fc40000000003 */
[----:B------:R-:W-:Y:S01]  /*0270*/  FMUL R7, R8, R7 ;  /* 0x0000000708077220 */ /* 0x000fe20000400000 */
[----:B------:R-:W-:Y:S01]  /*0280*/  FFMA R10, R5, R10, 0.12022458761930465698 ;  /* 0x3df6384f050a7423 */ /* 0x000fe2000000000a */
[----:B------:R-:W-:Y:S02]  /*0290*/  MOV R8, 0x391fcb8e ;  /* 0x391fcb8e00087802 */ /* 0x000fe40000000f00 */
[----:B------:R-:W-:Y:S01]  /*02a0*/  FFMA R3, R7, 1.4426950216293334961, R6 ;  /* 0x3fb8aa3b07037823 */ /* 0x000fe20000000006 */
[----:B------:R-:W-:-:S03]  /*02b0*/  FMUL R5, R5, R10 ;  /* 0x0000000a05057220 */ /* 0x000fc60000400000 */
[----:B------:R-:W-:Y:S01]  /*02c0*/  FFMA R6, R4, 1.9251366722983220825e-08, R3 ;  /* 0x32a55e3404067823 */ /* 0x000fe20000000003 */
[----:B------:R-:W-:-:S04]  /*02d0*/  FMUL R3, R5, 3 ;  /* 0x4040000005037820 */ /* 0x000fc80000400000 */
[----:B------:R-:W-:-:S04]  /*02e0*/  FFMA R6, R7, R3, R6 ;  /* 0x0000000307067223 */ /* 0x000fc80000000006 */
[----:B------:R-:W-:-:S04]  /*02f0*/  FFMA R5, R4, R5, R6 ;  /* 0x0000000504057223 */ /* 0x000fc80000000006 */
[----:B------:R-:W-:-:S04]  /*0300*/  FADD R3, R12, R5 ;  /* 0x000000050c037221 */ /* 0x000fc80000000000 */
[----:B------:R-:W-:Y:S01]  /*0310*/  FMUL R4, R3, 3 ;  /* 0x4040000003047820 */ /* 0x000fe20000400000 */
[----:B------:R-:W-:-:S03]  /*0320*/  FADD R12, -R12, R3 ;  /* 0x000000030c0c7221 */ /* 0x000fc60000000100 */
[----:B------:R-:W0:Y:S01]  /*0330*/  FRND R7, R4 ;  /* 0x0000000400077307 */ /* 0x000e220000201000 */
[----:B------:R-:W-:Y:S01]  /*0340*/  FADD R12, R5, -R12 ;  /* 0x8000000c050c7221 */ /* 0x000fe20000000000 */
[----:B------:R-:W-:Y:S01]  /*0350*/  FFMA R3, R3, 3, -R4 ;  /* 0x4040000003037823 */ /* 0x000fe20000000804 */
[----:B------:R-:W-:-:S03]  /*0360*/  FSETP.GEU.AND P1, PT, R4, RZ, PT ;  /* 0x000000ff0400720b */ /* 0x000fc60003f2e000 */
[----:B------:R-:W-:Y:S01]  /*0370*/  FFMA R3, R12, 3, R3 ;  /* 0x404000000c037823 */ /* 0x000fe20000000003 */
[----:B------:R-:W-:Y:S01]  /*0380*/  HFMA2 R12, -RZ, RZ, 1.875, 0 ;  /* 0x3f800000ff0c7431 */ /* 0x000fe200000001ff */
[----:B------:R-:W1:Y:S01]  /*0390*/  F2I.NTZ R5, R4 ;  /* 0x0000000400057305 */ /* 0x000e620000203100 */
[----:B0-----:R-:W-:Y:S01]  /*03a0*/  FADD R6, R4, -R7 ;  /* 0x8000000704067221 */ /* 0x001fe20000000000 */
[----:B------:R-:W-:-:S03]  /*03b0*/  FSETP.GT.AND P0, PT, R7, RZ, PT ;  /* 0x000000ff0700720b */ /* 0x000fc60003f04000 */
[----:B------:R-:W-:-:S04]  /*03c0*/  FADD R3, R3, R6 ;  /* 0x0000000603037221 */ /* 0x000fc80000000000 */
[C---:B------:R-:W-:Y:S01]  /*03d0*/  FFMA R6, R3.reuse, R8, 0.0013391353422775864601 ;  /* 0x3aaf85ed03067423 */ /* 0x040fe20000000008 */
[----:B------:R-:W-:Y:S02]  /*03e0*/  SEL R8, RZ, 0x83000000, P0 ;  /* 0x83000000ff087807 */ /* 0x000fe40000000000 */
[----:B------:R-:W-:Y:S01]  /*03f0*/  FSETP.GT.AND P0, PT, |R4|, 152, PT ;  /* 0x431800000400780b */ /* 0x000fe20003f04200 */
[----:B------:R-:W-:Y:S01]  /*0400*/  FFMA R6, R3, R6, 0.0096188392490148544312 ;  /* 0x3c1d985603067423 */ /* 0x000fe20000000006 */
[----:B------:R-:W-:Y:S02]  /*0410*/  IADD3 R7, PT, PT, R8, 0x7f000000, RZ ;  /* 0x7f00000008077810 */ /* 0x000fe40007ffe0ff */
[----:B-1----:R-:W-:Y:S01]  /*0420*/  LEA R5, R5, -R8, 0x17 ;  /* 0x8000000805057211 */ /* 0x002fe200078eb8ff */
[----:B------:R-:W-:-:S04]  /*0430*/  FFMA R6, R3, R6, 0.055503588169813156128 ;  /* 0x3d6357bb03067423 */ /* 0x000fc80000000006 */
[----:B------:R-:W-:-:S04]  /*0440*/  FFMA R6, R3, R6, 0.24022644758224487305 ;  /* 0x3e75fdec03067423 */ /* 0x000fc80000000006 */
[----:B------:R-:W-:-:S04]  /*0450*/  FFMA R6, R3, R6, 0.69314718246459960938 ;  /* 0x3f31721803067423 */ /* 0x000fc80000000006 */
[----:B------:R-:W-:Y:S01]  /*0460*/  FFMA R6, R3, R6, 1 ;  /* 0x3f80000003067423 */ /* 0x000fe20000000006 */
[----:B------:R-:W-:-:S03]  /*0470*/  MOV R3, 0x3f800000 ;  /* 0x3f80000000037802 */ /* 0x000fc60000000f00 */
[----:B------:R-:W-:-:S04]  /*0480*/  FMUL R6, R6, R7 ;  /* 0x0000000706067220 */ /* 0x000fc80000400000 */
[----:B------:R-:W-:Y:S01]  /*0490*/  FMUL R5, R6, R5 ;  /* 0x0000000506057220 */ /* 0x000fe20000400000 */
[----:B------:R-:W-:Y:S01]  /*04a0*/  @P0 FSEL R5, RZ, +INF , !P1 ;  /* 0x7f800000ff050808 */ /* 0x000fe20004800000 */
[----:B------:R-:W-:Y:S06]  /*04b0*/  @!P2 BRA `(.L_x_9) ;  /* 0x000000000028a947 */ /* 0x000fec0003800000 */
[----:B------:R-:W-:-:S13]  /*04c0*/  FSETP.NAN.AND P0, PT, |R0|, |R0|, PT ;  /* 0x400000000000720b */ /* 0x000fda0003f08200 */
[----:B------:R-:W-:Y:S01]  /*04d0*/  @P0 FADD R3, R0, 3 ;  /* 0x4040000000030421 */ /* 0x000fe20000000000 */
[----:B------:R-:W-:Y:S06]  /*04e0*/  @P0 BRA `(.L_x_9) ;  /* 0x00000000001c0947 */ /* 0x000fec0003800000 */
[----:B------:R-:W-:-:S04]  /*04f0*/  FSETP.NEU.AND P0, PT, |R0|, +INF , PT ;  /* 0x7f8000000000780b */ /* 0x000fc80003f0d200 */
[----:B------:R-:W-:-:S13]  /*0500*/  FSETP.NEU.AND P0, PT, R0, RZ, P0 ;  /* 0x000000ff0000720b */ /* 0x000fda000070d000 */
[----:B------:R-:W-:Y:S01]  /*0510*/  @!P0 FADD R3, R0, R0 ;  /* 0x0000000000038221 */ /* 0x000fe20000000000 */
[----:B------:R-:W-:Y:S06]  /*0520*/  @!P0 BRA `(.L_x_9) ;  /* 0x00000000000c8947 */ /* 0x000fec0003800000 */
[----:B------:R-:W-:Y:S02]  /*0530*/  FSETP.GEU.AND P0, PT, R0, RZ, PT ;  /* 0x000000ff0000720b */ /* 0x000fe40003f0e000 */
[----:B------:R-:W-:-:S11]  /*0540*/  MOV R3, R5 ;  /* 0x0000000500037202 */ /* 0x000fd60000000f00 */
[----:B------:R-:W-:-:S07]  /*0550*/  @!P0 FADD R3, -R5, -RZ ;  /* 0x800000ff05038221 */ /* 0x000fce0000000100 */
.L_x_9:
[----:B------:R-:W-:Y:S05]  /*0560*/  BSYNC.RECONVERGENT B0 ;  /* 0x0000000000007941 */ /* 0x000fea0003800200 */
.L_x_8:
[----:B------:R-:W-:Y:S01]  /*0570*/  F2F.F64.F32 R4, R0 ;  /* 0x0000000000047310 */ /* 0x000fe20000201800 */
[----:B------:R-:W-:Y:S01]  /*0580*/  UMOV UR6, 0x6d4801f7 ;  /* 0x6d4801f700067882 */ /* 0x000fe20000000000 */
[----:B------:R-:W-:Y:S01]  /*0590*/  UMOV UR7, 0x3fa6e4e2 ;  /* 0x3fa6e4e200077882 */ /* 0x000fe20000000000 */
[----:B------:R-:W-:-:S05]  /*05a0*/  MOV R10, 0x3c80f082 ;  /* 0x3c80f082000a7802 */ /* 0x000fca0000000f00 */
[----:B------:R-:W0:Y:S02]  /*05b0*/  F2F.F64.F32 R6, R3 ;  /* 0x0000000300067310 */ /* 0x000e240000201800 */
[----:B0-----:R-:W-:Y:S01]  /*05c0*/  DFMA R6, R6, UR6, R4 ;  /* 0x0000000606067c2b */ /* 0x001fe20008000004 */
[----:B------:R-:W-:Y:S01]  /*05d0*/  UMOV UR6, 0x40000000 ;  /* 0x4000000000067882 */ /* 0x000fe20000000000 */
[----:B------:R-:W-:Y:S01]  /*05e0*/  UMOV UR7, 0x3fe98845 ;  /* 0x3fe9884500077882 */ /* 0x000fe20000000000 */
[----:B------:R-:W-:-:S05]  /*05f0*/  DMUL R4, R4, 0.5 ;  /* 0x3fe0000004047828 */ /* 0x000fca0000000000 */
[----:B------:R-:W-:-:S10]  /*0600*/  DMUL R6, R6, UR6 ;  /* 0x0000000606067c28 */ /* 0x000fd40008000000 */
[----:B------:R-:W0:Y:S01]  /*0610*/  F2F.F32.F64 R6, R6 ;  /* 0x0000000600067310 */ /* 0x000e220000301000 */
[----:B------:R-:W-:-:S04]  /*0620*/  SHF.R.U32.HI R0, RZ, 0x1f, R7 ;  /* 0x0000001fff007819 */ /* 0x000fc80000011607 */
[----:B------:R-:W-:-:S04]  /*0630*/  LOP3.LUT R0, R0, 0x1, RZ, 0xc0, !PT ;  /* 0x0000000100007812 */ /* 0x000fc800078ec0ff */
[----:B------:R-:W-:-:S04]  /*0640*/  ISETP.NE.U32.AND P0, PT, R0, 0x1, PT ;  /* 0x000000010000780c */ /* 0x000fc80003f05070 */
[----:B------:R-:W-:Y:S01]  /*0650*/  ISETP.NE.U32.AND.EX P0, PT, RZ, RZ, PT, P0 ;  /* 0x000000ffff00720c */ /* 0x000fe20003f05100 */
[C---:B0-----:R-:W-:Y:S01]  /*0660*/  FMUL R8, |R6|.reuse, 2.8853900432586669922 ;  /* 0x4038aa3b06087820 */ /* 0x041fe20000400200 */
[C---:B------:R-:W-:Y:S01]  /*0670*/  FMUL R11, R6.reuse, R6 ;  /* 0x00000006060b7220 */ /* 0x040fe20000400000 */
[C---:B------:R-:W-:Y:S02]  /*0680*/  FSETP.GE.AND P1, PT, |R6|.reuse, 9.010913848876953125, PT ;  /* 0x41102cb40600780b */ /* 0x040fe40003f26200 */
[----:B------:R-:W-:Y:S01]  /*0690*/  FSETP.GE.AND P2, PT, |R6|, 0.60000002384185791016, PT ;  /* 0x3f19999a0600780b */ /* 0x000fe20003f46200 */
[C---:B------:R-:W-:Y:S01]  /*06a0*/  FFMA R10, R11.reuse, R10, -0.052303962409496307373 ;  /* 0xbd563cae0b0a7423 */ /* 0x040fe2000000000a */
[----:B------:R-:W0:Y:S03]  /*06b0*/  MUFU.EX2 R8, R8 ;  /* 0x0000000800087308 */ /* 0x000e260000000800 */
[----:B------:R-:W-:Y:S01]  /*06c0*/  FFMA R10, R11, R10, 0.1331529766321182251 ;  /* 0x3e0859410b0a7423 */ /* 0x000fe2000000000a */
[----:B0-----:R-:W-:-:S06]  /*06d0*/  FADD R9, R8, 1 ;  /* 0x3f80000008097421 */ /* 0x001fcc0000000000 */
[----:B------:R-:W0:Y:S02]  /*06e0*/  MUFU.RCP R9, R9 ;  /* 0x0000000900097308 */ /* 0x000e240000001000 */
[----:B0-----:R-:W-:Y:S02]  /*06f0*/  FFMA R0, R9, -2, R12 ;  /* 0xc000000009007823 */ /* 0x001fe4000000000c */
[----:B------:R-:W0:Y:S03]  /*0700*/  LDC.64 R8, c[0x0][0x388] ;  /* 0x0000e200ff087b82 */ /* 0x000e260000000a00 */
[----:B------:R-:W-:Y:S01]  /*0710*/  FSEL R3, R0, 1, !P1 ;  /* 0x3f80000000037808 */ /* 0x000fe20004800000 */
[----:B------:R-:W-:-:S03]  /*0720*/  FFMA R0, R11, R10, -0.33332768082618713379 ;  /* 0xbeaaa9ed0b007423 */ /* 0x000fc6000000000a */
[----:B------:R-:W-:Y:S01]  /*0730*/  FSEL R10, -|R3|, |R3|, !P0 ;  /* 0x40000003030a7208 */ /* 0x000fe20004000300 */
[----:B------:R-:W-:-:S04]  /*0740*/  FFMA R11, R11, R0, RZ ;  /* 0x000000000b0b7223 */ /* 0x000fc800000000ff */
[----:B------:R-:W-:-:S04]  /*0750*/  @!P2 FFMA R10, R6, R11, R6 ;  /* 0x0000000b060aa223 */ /* 0x000fc80000000006 */
[----:B------:R-:W1:Y:S01]  /*0760*/  F2F.F64.F32 R6, R10 ;  /* 0x0000000a00067310 */ /* 0x000e620000201800 */
[----:B0-----:R-:W-:Y:S01]  /*0770*/  IMAD.WIDE R2, R2, 0x2, R8 ;  /* 0x0000000202027825 */ /* 0x001fe200078e0208 */
[----:B-1----:R-:W-:-:S08]  /*0780*/  DADD R6, R6, 1 ;  /* 0x3ff0000006067429 */ /* 0x002fd00000000000 */
[----:B------:R-:W-:-:S10]  /*0790*/  DMUL R4, R6, R4 ;  /* 0x0000000406047228 */ /* 0x000fd40000000000 */
[----:B------:R-:W0:Y:S02]  /*07a0*/  F2F.F32.F64 R4, R4 ;  /* 0x0000000400047310 */ /* 0x000e240000301000 */
[----:B0-----:R-:W-:-:S05]  /*07b0*/  F2FP.F16.F32.PACK_AB R0, RZ, R4 ;  /* 0x00000004ff00723e */ /* 0x001fca00000000ff */
[----:B------:R-:W-:Y:S01]  /*07c0*/  STG.E.U16 desc[UR4][R2.64], R0 ;  /* 0x0000000002007986 */ /* 0x000fe2000c101504 */
[----:B------:R-:W-:Y:S05]  /*07d0*/  EXIT ;  /* 0x000000000000794d */ /* 0x000fea0003800000 */
.L_x_10:
        /* <DEDUP_REMOVED lines=10> */
.L_x_66:


//--------------------- .text.unary_op_gelu_f32   --------------------------
	.section	.text.unary_op_gelu_f32,"ax",@progbits
	.align	128
        .global         unary_op_gelu_f32
        .type           unary_op_gelu_f32,@function
        .size           unary_op_gelu_f32,(.L_x_67 - unary_op_gelu_f32)
        .other          unary_op_gelu_f32,@"STO_CUDA_ENTRY STV_DEFAULT"
unary_op_gelu_f32:
.text.unary_op_gelu_f32:
        /* <DEDUP_REMOVED lines=11> */
[----:B-1----:R-:W2:Y:S01]  /*00b0*/  LDG.E R0, desc[UR4][R4.64] ;  /* 0x0000000404007981 */ /* 0x002ea2000c1e1900 */
[----:B------:R-:W-:Y:S01]  /*00c0*/  HFMA2 R10, -RZ, RZ, 0.771484375, 0.21533203125 ;  /* 0x3a2c32e4ff0a7431 */ /* 0x000fe200000001ff */
[----:B------:R-:W-:Y:S01]  /*00d0*/  BSSY.RECONVERGENT B0, `(.L_x_11) ;  /* 0x0000048000007945 */ /* 0x000fe20003800200 */
[C---:B--2---:R-:W-:Y:S01]  /*00e0*/  FMUL R3, |R0|.reuse, 16777216 ;  /* 0x4b80000000037820 */ /* 0x044fe20000400200 */
        /* <DEDUP_REMOVED lines=70> */
.L_x_12:
[----:B------:R-:W-:Y:S05]  /*0550*/  BSYNC.RECONVERGENT B0 ;  /* 0x0000000000007941 */ /* 0x000fea0003800200 */
.L_x_11:
        /* <DEDUP_REMOVED lines=36> */
[----:B0-----:R-:W-:Y:S01]  /*07a0*/  STG.E desc[UR4][R2.64], R5 ;  /* 0x0000000502007986 */ /* 0x001fe2000c101904 */
[----:B------:R-:W-:Y:S05]  /*07b0*/  EXIT ;  /* 0x000000000000794d */ /* 0x000fea0003800000 */
.L_x_13:
        /* <DEDUP_REMOVED lines=12> */
.L_x_67:


//--------------------- .text.unary_op_abs_f16    --------------------------
	.section	.text.unary_op_abs_f16,"ax",@progbits
	.align	128
        .global         unary_op_abs_f16
        .type           unary_op_abs_f16,@function
        .size           unary_op_abs_f16,(.L_x_68 - unary_op_abs_f16)
        .other          unary_op_abs_f16,@"STO_CUDA_ENTRY STV_DEFAULT"
unary_op_abs_f16:
.text.unary_op_abs_f16:
        /* <DEDUP_REMOVED lines=14> */
[----:B---3--:R-:W-:-:S04]  /*00e0*/  HADD2.F32 R0, -RZ, R2.H0_H0 ;  /* 0x20000002ff007230 */ /* 0x008fc80000004100 */
[----:B------:R-:W0:Y:S02]  /*00f0*/  F2F.F16.F32 R9, |R0| ;  /* 0x4000000000097304 */ /* 0x000e240000200800 */
[----:B0-----:R-:W-:Y:S01]  /*0100*/  STG.E.U16 desc[UR4][R4.64], R9 ;  /* 0x0000000904007986 */ /* 0x001fe2000c101504 */
[----:B------:R-:W-:Y:S05]  /*0110*/  EXIT ;  /* 0x000000000000794d */ /* 0x000fea0003800000 */
.L_x_14:
        /* <DEDUP_REMOVED lines=14> */
.L_x_68:


//--------------------- .text.unary_op_abs_f32    --------------------------
	.section	.text.unary_op_abs_f32,"ax",@progbits
	.align	128
        .global         unary_op_abs_f32
        .type           unary_op_abs_f32,@function
        .size           unary_op_abs_f32,(.L_x_69 - unary_op_abs_f32)
        .other          unary_op_abs_f32,@"STO_CUDA_ENTRY STV_DEFAULT"
unary_op_abs_f32:
.text.unary_op_abs_f32:
        /* <DEDUP_REMOVED lines=13> */
[----:B--2---:R-:W-:-:S04]  /*00d0*/  IMAD.WIDE R4, R7, 0x4, R4 ;  /* 0x0000000407047825 */ /* 0x004fc800078e0204 */
[----:B---3--:R-:W-:-:S05]  /*00e0*/  FADD R7, |R2|, -RZ ;  /* 0x800000ff02077221 */ /* 0x008fca0000000200 */
[----:B------:R-:W-:Y:S01]  /*00f0*/  STG.E desc[UR4][R4.64], R7 ;  /* 0x0000000704007986 */ /* 0x000fe2000c101904 */
[----:B------:R-:W-:Y:S05]  /*0100*/  EXIT ;  /* 0x000000000000794d */ /* 0x000fea0003800000 */
.L_x_15:
        /* <DEDUP_REMOVED lines=15> */
.L_x_69:


//--------------------- .text.unary_op_sin_f16    --------------------------
	.section	.text.unary_op_sin_f16,"ax",@progbits
	.align	128
        .global         unary_op_sin_f16
        .type           unary_op_sin_f16,@function
        .size           unary_op_sin_f16,(.L_x_70 - unary_op_sin_f16)
        .other          unary_op_sin_f16,@"STO_CUDA_ENTRY STV_DEFAULT"
unary_op_sin_f16:
.text.unary_op_sin_f16:
        /* <DEDUP_REMOVED lines=12> */
[----:B------:R-:W-:Y:S01]  /*00c0*/  BSSY.RECONVERGENT B0, `(.L_x_16) ;  /* 0x000006a000007945 */ /* 0x000fe20003800200 */
[----:B--2---:R-:W-:-:S05]  /*00d0*/  HADD2.F32 R0, -RZ, R0.H0_H0 ;  /* 0x20000000ff007230 */ /* 0x004fca0000004100 */
[C---:B------:R-:W-:Y:S01]  /*00e0*/  FMUL R3, R0.reuse, 0.63661974668502807617 ;  /* 0x3f22f98300037820 */ /* 0x040fe20000400000 */
[----:B------:R-:W-:-:S05]  /*00f0*/  FSETP.GE.AND P0, PT, |R0|, 105615, PT ;  /* 0x47ce47800000780b */ /* 0x000fca0003f06200 */
[----:B------:R-:W0:Y:S02]  /*0100*/  F2I.NTZ R3, R3 ;  /* 0x0000000300037305 */ /* 0x000e240000203100 */
[----:B0-----:R-:W-:-:S05]  /*0110*/  I2FP.F32.S32 R7, R3 ;  /* 0x0000000300077245 */ /* 0x001fca0000201400 */
[----:B------:R-:W-:-:S04]  /*0120*/  FFMA R6, R7, -1.5707962512969970703, R0 ;  /* 0xbfc90fda07067823 */ /* 0x000fc80000000000 */
[----:B------:R-:W-:-:S04]  /*0130*/  FFMA R6, R7, -7.5497894158615963534e-08, R6 ;  /* 0xb3a2216807067823 */ /* 0x000fc80000000006 */
[----:B------:R-:W-:Y:S01]  /*0140*/  FFMA R6, R7, -5.3903029534742383927e-15, R6 ;  /* 0xa7c234c507067823 */ /* 0x000fe20000000006 */
[----:B------:R-:W-:Y:S06]  /*0150*/  @!P0 BRA `(.L_x_17) ;  /* 0x0000000400808947 */ /* 0x000fec0003800000 */
[----:B------:R-:W-:-:S13]  /*0160*/  FSETP.NEU.AND P0, PT, |R0|, +INF , PT ;  /* 0x7f8000000000780b */ /* 0x000fda0003f0d200 */
[----:B------:R-:W-:Y:S01]  /*0170*/  @!P0 FMUL R6, RZ, R0 ;  /* 0x00000000ff068220 */ /* 0x000fe20000400000 */
[----:B------:R-:W-:Y:S01]  /*0180*/  @!P0 IMAD.MOV.U32 R3, RZ, RZ, RZ ;  /* 0x000000ffff038224 */ /* 0x000fe200078e00ff */
[----:B------:R-:W-:Y:S06]  /*0190*/  @!P0 BRA `(.L_x_17) ;  /* 0x0000000400708947 */ /* 0x000fec0003800000 */
[----:B------:R-:W-:Y:S01]  /*01a0*/  IMAD.SHL.U32 R3, R0, 0x100, RZ ;  /* 0x0000010000037824 */ /* 0x000fe200078e00ff */
[----:B------:R-:W0:Y:S01]  /*01b0*/  LDCU.64 UR8, c[0x4][URZ] ;  /* 0x01000000ff0877ac */ /* 0x000e220008000a00 */
[----:B------:R-:W-:Y:S02]  /*01c0*/  IMAD.MOV.U32 R11, RZ, RZ, RZ ;  /* 0x000000ffff0b7224 */ /* 0x000fe400078e00ff */
[----:B------:R-:W-:Y:S01]  /*01d0*/  IMAD.MOV.U32 R8, RZ, RZ, RZ ;  /* 0x000000ffff087224 */ /* 0x000fe200078e00ff */
[----:B------:R-:W-:Y:S01]  /*01e0*/  LOP3.LUT R3, R3, 0x80000000, RZ, 0xfc, !PT ;  /* 0x8000000003037812 */ /* 0x000fe200078efcff */
[----:B------:R-:W-:Y:S01]  /*01f0*/  UMOV UR5, URZ ;  /* 0x000000ff00057c82 */ /* 0x000fe20008000000 */
[----:B------:R-:W-:-:S05]  /*0200*/  UMOV UR4, URZ ;  /* 0x000000ff00047c82 */ /* 0x000fca0008000000 */
.L_x_18:
[----:B0-----:R-:W-:Y:S01]  /*0210*/  IMAD.U32 R6, RZ, RZ, UR8 ;  /* 0x00000008ff067e24 */ /* 0x001fe2000f8e00ff */
[----:B------:R-:W-:-:S05]  /*0220*/  MOV R7, UR9 ;  /* 0x0000000900077c02 */ /* 0x000fca0008000f00 */
[----:B------:R-:W2:Y:S01]  /*0230*/  LDG.E.CONSTANT R4, desc[UR6][R6.64] ;  /* 0x0000000606047981 */ /* 0x000ea2000c1e9900 */
[----:B------:R-:W-:Y:S01]  /*0240*/  UIADD3 UR4, UPT, UPT, UR4, 0x1, URZ ;  /* 0x0000000104047890 */ /* 0x000fe2000fffe0ff */
[C---:B------:R-:W-:Y:S01]  /*0250*/  ISETP.EQ.AND P0, PT, R8.reuse, RZ, PT ;  /* 0x000000ff0800720c */ /* 0x040fe20003f02270 */
[----:B------:R-:W-:Y:S01]  /*0260*/  UIADD3 UR8, UP1, UPT, UR8, 0x4, URZ ;  /* 0x0000000408087890 */ /* 0x000fe2000ff3e0ff */
[C---:B------:R-:W-:Y:S01]  /*0270*/  ISETP.EQ.AND P1, PT, R8.reuse, 0x4, PT ;  /* 0x000000040800780c */ /* 0x040fe20003f22270 */
[----:B------:R-:W-:Y:S01]  /*0280*/  UISETP.NE.AND UP0, UPT, UR4, 0x6, UPT ;  /* 0x000000060400788c */ /* 0x000fe2000bf05270 */
[C---:B------:R-:W-:Y:S01]  /*0290*/  ISETP.EQ.AND P2, PT, R8.reuse, 0x8, PT ;  /* 0x000000080800780c */ /* 0x040fe20003f42270 */
[----:B------:R-:W-:Y:S01]  /*02a0*/  UIADD3.X UR9, UPT, UPT, URZ, UR9, URZ, UP1, !UPT ;  /* 0x00000009ff097290 */ /* 0x000fe20008ffe4ff */
[C---:B------:R-:W-:Y:S02]  /*02b0*/  ISETP.EQ.AND P3, PT, R8.reuse, 0xc, PT ;  /* 0x0000000c0800780c */ /* 0x040fe40003f62270 */
[----:B------:R-:W-:-:S02]  /*02c0*/  ISETP.EQ.AND P4, PT, R8, 0x10, PT ;  /* 0x000000100800780c */ /* 0x000fc40003f82270 */
[C---:B------:R-:W-:Y:S01]  /*02d0*/  ISETP.EQ.AND P5, PT, R8.reuse, 0x14, PT ;  /* 0x000000140800780c */ /* 0x040fe20003fa2270 */
[----:B------:R-:W-:Y:S02]  /*02e0*/  VIADD R8, R8, 0x4 ;  /* 0x0000000408087836 */ /* 0x000fe40000000000 */
[----:B--2---:R-:W-:-:S03]  /*02f0*/  IMAD.WIDE.U32 R4, R4, R3, RZ ;  /* 0x0000000304047225 */ /* 0x004fc600078e00ff */
[----:B------:R-:W-:-:S04]  /*0300*/  IADD3 R4, P6, PT, R4, R11, RZ ;  /* 0x0000000b04047210 */ /* 0x000fc80007fde0ff */
[----:B------:R-:W-:Y:S01]  /*0310*/  IADD3.X R11, PT, PT, R5, UR5, RZ, P6, !PT ;  /* 0x00000005050b7c10 */ /* 0x000fe2000b7fe4ff */
[--C-:B------:R-:W-:Y:S01]  /*0320*/  @P0 IMAD.MOV.U32 R9, RZ, RZ, R4.reuse ;  /* 0x000000ffff090224 */ /* 0x100fe200078e0004 */
[----:B------:R-:W-:Y:S01]  /*0330*/  @P4 MOV R14, R4 ;  /* 0x00000004000e4202 */ /* 0x000fe20000000f00 */
[--C-:B------:R-:W-:Y:S02]  /*0340*/  @P1 IMAD.MOV.U32 R10, RZ, RZ, R4.reuse ;  /* 0x000000ffff0a1224 */ /* 0x100fe400078e0004 */
[--C-:B------:R-:W-:Y:S02]  /*0350*/  @P2 IMAD.MOV.U32 R12, RZ, RZ, R4.reuse ;  /* 0x000000ffff0c2224 */ /* 0x100fe400078e0004 */
[--C-:B------:R-:W-:Y:S02]  /*0360*/  @P3 IMAD.MOV.U32 R13, RZ, RZ, R4.reuse ;  /* 0x000000ffff0d3224 */ /* 0x100fe400078e0004 */
[----:B------:R-:W-:Y:S01]  /*0370*/  @P5 IMAD.MOV.U32 R15, RZ, RZ, R4 ;  /* 0x000000ffff0f5224 */ /* 0x000fe200078e0004 */
[----:B------:R-:W-:Y:S06]  /*0380*/  BRA.U UP0, `(.L_x_18) ;  /* 0xfffffffd00a07547 */ /* 0x000fec000b83ffff */
[----:B------:R-:W-:Y:S01]  /*0390*/  SHF.R.U32.HI R3, RZ, 0x17, R0 ;  /* 0x00000017ff037819 */ /* 0x000fe20000011600 */
[----:B------:R-:W-:Y:S03]  /*03a0*/  BSSY.RECONVERGENT B1, `(.L_x_19) ;  /* 0x0000029000017945 */ /* 0x000fe60003800200 */
[C---:B------:R-:W-:Y:S02]  /*03b0*/  LOP3.LUT R4, R3.reuse, 0xe0, RZ, 0xc0, !PT ;  /* 0x000000e003047812 */ /* 0x040fe400078ec0ff */
[----:B------:R-:W-:-:S03]  /*03c0*/  LOP3.LUT P6, RZ, R3, 0x1f, RZ, 0xc0, !PT ;  /* 0x0000001f03ff7812 */ /* 0x000fc600078cc0ff */
[----:B------:R-:W-:-:S05]  /*03d0*/  VIADD R4, R4, 0xffffff80 ;  /* 0xffffff8004047836 */ /* 0x000fca0000000000 */
[----:B------:R-:W-:-:S05]  /*03e0*/  SHF.R.U32.HI R4, RZ, 0x5, R4 ;  /* 0x00000005ff047819 */ /* 0x000fca0000011604 */
[----:B------:R-:W-:-:S05]  /*03f0*/  IMAD.U32 R6, R4, -0x4, RZ ;  /* 0xfffffffc04067824 */ /* 0x000fca00078e00ff */
[C---:B------:R-:W-:Y:S02]  /*0400*/  ISETP.EQ.AND P3, PT, R6.reuse, -0x18, PT ;  /* 0xffffffe80600780c */ /* 0x040fe40003f62270 */
[C---:B------:R-:W-:Y:S02]  /*0410*/  ISETP.EQ.AND P4, PT, R6.reuse, -0x14, PT ;  /* 0xffffffec0600780c */ /* 0x040fe40003f82270 */
[C---:B------:R-:W-:Y:S02]  /*0420*/  ISETP.EQ.AND P2, PT, R6.reuse, -0x10, PT ;  /* 0xfffffff00600780c */ /* 0x040fe40003f42270 */
[C---:B------:R-:W-:Y:S02]  /*0430*/  ISETP.EQ.AND P1, PT, R6.reuse, -0xc, PT ;  /* 0xfffffff40600780c */ /* 0x040fe40003f22270 */
[C---:B------:R-:W-:Y:S02]  /*0440*/  ISETP.EQ.AND P0, PT, R6.reuse, -0x8, PT ;  /* 0xfffffff80600780c */ /* 0x040fe40003f02270 */
[----:B------:R-:W-:-:S03]  /*0450*/  ISETP.EQ.AND P5, PT, R6, RZ, PT ;  /* 0x000000ff0600720c */ /* 0x000fc60003fa2270 */
[----:B------:R-:W-:Y:S02]  /*0460*/  @P3 MOV R4, R9 ;  /* 0x0000000900043202 */ /* 0x000fe40000000f00 */
[C---:B------:R-:W-:Y:S01]  /*0470*/  ISETP.EQ.AND P3, PT, R6.reuse, -0x4, PT ;  /* 0xfffffffc0600780c */ /* 0x040fe20003f62270 */
[----:B------:R-:W-:Y:S02]  /*0480*/  @P4 IMAD.MOV.U32 R5, RZ, RZ, R9 ;  /* 0x000000ffff054224 */ /* 0x000fe400078e0009 */
[----:B------:R-:W-:Y:S01]  /*0490*/  @P4 IMAD.MOV.U32 R4, RZ, RZ, R10 ;  /* 0x000000ffff044224 */ /* 0x000fe200078e000a */
[----:B------:R-:W-:Y:S01]  /*04a0*/  ISETP.EQ.AND P4, PT, R6, 0x4, PT ;  /* 0x000000040600780c */ /* 0x000fe20003f82270 */
[----:B------:R-:W-:Y:S02]  /*04b0*/  @P2 IMAD.MOV.U32 R4, RZ, RZ, R12 ;  /* 0x000000ffff042224 */ /* 0x000fe400078e000c */
[----:B------:R-:W-:Y:S02]  /*04c0*/  @P1 IMAD.MOV.U32 R4, RZ, RZ, R13 ;  /* 0x000000ffff041224 */ /* 0x000fe400078e000d */
[----:B------:R-:W-:-:S02]  /*04d0*/  @P0 IMAD.MOV.U32 R4, RZ, RZ, R14 ;  /* 0x000000ffff040224 */ /* 0x000fc400078e000e */
[----:B------:R-:W-:Y:S01]  /*04e0*/  @P2 IMAD.MOV.U32 R5, RZ, RZ, R10 ;  /* 0x000000ffff052224 */ /* 0x000fe200078e000a */
[----:B------:R-:W-:Y:S01]  /*04f0*/  @P1 MOV R5, R12 ;  /* 0x0000000c00051202 */ /* 0x000fe20000000f00 */
[----:B------:R-:W-:Y:S01]  /*0500*/  @P0 IMAD.MOV.U32 R5, RZ, RZ, R13 ;  /* 0x000000ffff050224 */ /* 0x000fe200078e000d */
[----:B------:R-:W-:Y:S01]  /*0510*/  @P3 MOV R4, R15 ;  /* 0x0000000f00043202 */ /* 0x000fe20000000f00 */
[----:B------:R-:W-:Y:S02]  /*0520*/  @P5 IMAD.MOV.U32 R4, RZ, RZ, R11 ;  /* 0x000000ffff045224 */ /* 0x000fe400078e000b */
[----:B------:R-:W-:Y:S02]  /*0530*/  @P3 IMAD.MOV.U32 R5, RZ, RZ, R14 ;  /* 0x000000ffff053224 */ /* 0x000fe400078e000e */
[----:B------:R-:W-:Y:S02]  /*0540*/  @P5 IMAD.MOV.U32 R5, RZ, RZ, R15 ;  /* 0x000000ffff055224 */ /* 0x000fe400078e000f */
[----:B------:R-:W-:-:S02]  /*0550*/  @P4 IMAD.MOV.U32 R5, RZ, RZ, R11 ;  /* 0x000000ffff054224 */ /* 0x000fc400078e000b */
[----:B------:R-:W-:Y:S01]  /*0560*/  IMAD.MOV.U32 R8, RZ, RZ, R4 ;  /* 0x000000ffff087224 */ /* 0x000fe200078e0004 */
[----:B------:R-:W-:Y:S06]  /*0570*/  @!P6 BRA `(.L_x_20) ;  /* 0x00000000002ce947 */ /* 0x000fec0003800000 */
[----:B------:R-:W-:Y:S01]  /*0580*/  @P2 MOV R4, R9 ;  /* 0x0000000900042202 */ /* 0x000fe20000000f00 */
[----:B------:R-:W-:Y:S01]  /*0590*/  @P1 IMAD.MOV.U32 R4, RZ, RZ, R10 ;  /* 0x000000ffff041224 */ /* 0x000fe200078e000a */
[----:B------:R-:W-:Y:S01]  /*05a0*/  LOP3.LUT R3, R3, 0x1f, RZ, 0xc0, !PT ;  /* 0x0000001f03037812 */ /* 0x000fe200078ec0ff */
[----:B------:R-:W-:Y:S01]  /*05b0*/  @P0 IMAD.MOV.U32 R4, RZ, RZ, R12 ;  /* 0x000000ffff040224 */ /* 0x000fe200078e000c */
[----:B------:R-:W-:Y:S01]  /*05c0*/  ISETP.EQ.AND P0, PT, R6, 0x8, PT ;  /* 0x000000080600780c */ /* 0x000fe20003f02270 */
[----:B------:R-:W-:Y:S01]  /*05d0*/  @P3 IMAD.MOV.U32 R4, RZ, RZ, R13 ;  /* 0x000000ffff043224 */ /* 0x000fe200078e000d */
[----:B------:R-:W-:Y:S01]  /*05e0*/  SHF.L.W.U32.HI R8, R5, R3, R8 ;  /* 0x0000000305087219 */ /* 0x000fe20000010e08 */
[----:B------:R-:W-:Y:S01]  /*05f0*/  @P5 IMAD.MOV.U32 R4, RZ, RZ, R14 ;  /* 0x000000ffff045224 */ /* 0x000fe200078e000e */
[----:B------:R-:W-:-:S09]  /*0600*/  @P4 MOV R4, R15 ;  /* 0x0000000f00044202 */ /* 0x000fd20000000f00 */
[----:B------:R-:W-:-:S05]  /*0610*/  @P0 IMAD.MOV.U32 R4, RZ, RZ, R11 ;  /* 0x000000ffff040224 */ /* 0x000fca00078e000b */
[----:B------:R-:W-:-:S07]  /*0620*/  SHF.L.W.U32.HI R5, R4, R3, R5 ;  /* 0x0000000304057219 */ /* 0x000fce0000010e05 */
.L_x_20:
[----:B------:R-:W-:Y:S05]  /*0630*/  BSYNC.RECONVERGENT B1 ;  /* 0x0000000000017941 */ /* 0x000fea0003800200 */
.L_x_19:
[C---:B------:R-:W-:Y:S01]  /*0640*/  SHF.L.W.U32.HI R9, R5.reuse, 0x2, R8 ;  /* 0x0000000205097819 */ /* 0x040fe20000010e08 */
[----:B------:R-:W-:Y:S01]  /*0650*/  IMAD.SHL.U32 R5, R5, 0x4, RZ ;  /* 0x0000000405057824 */ /* 0x000fe200078e00ff */
[----:B------:R-:W-:Y:S01]  /*0660*/  UMOV UR4, 0x54442d19 ;  /* 0x54442d1900047882 */ /* 0x000fe20000000000 */
[----:B------:R-:W-:Y:S01]  /*0670*/  UMOV UR5, 0x3bf921fb ;  /* 0x3bf921fb00057882 */ /* 0x000fe20000000000 */
[----:B------:R-:W-:Y:S02]  /*0680*/  SHF.R.S32.HI R4, RZ, 0x1f, R9 ;  /* 0x0000001fff047819 */ /* 0x000fe40000011409 */
[----:B------:R-:W-:Y:S02]  /*0690*/  ISETP.GE.AND P0, PT, R0, RZ, PT ;  /* 0x000000ff0000720c */ /* 0x000fe40003f06270 */
[C---:B------:R-:W-:Y:S02]  /*06a0*/  LOP3.LUT R6, R4.reuse, R5, RZ, 0x3c, !PT ;  /* 0x0000000504067212 */ /* 0x040fe400078e3cff */
[----:B------:R-:W-:-:S02]  /*06b0*/  LOP3.LUT R7, R4, R9, RZ, 0x3c, !PT ;  /* 0x0000000904077212 */ /* 0x000fc400078e3cff */
[----:B------:R-:W-:Y:S02]  /*06c0*/  SHF.R.U32.HI R3, RZ, 0x1e, R8 ;  /* 0x0000001eff037819 */ /* 0x000fe40000011608 */
[----:B------:R-:W0:Y:S01]  /*06d0*/  I2F.F64.S64 R4, R6 ;  /* 0x0000000600047312 */ /* 0x000e220000301c00 */
[C---:B------:R-:W-:Y:S02]  /*06e0*/  LOP3.LUT R0, R9.reuse, R0, RZ, 0x3c, !PT ;  /* 0x0000000009007212 */ /* 0x040fe400078e3cff */
[----:B------:R-:W-:Y:S02]  /*06f0*/  LEA.HI R3, R9, R3, RZ, 0x1 ;  /* 0x0000000309037211 */ /* 0x000fe400078f08ff */
[----:B------:R-:W-:-:S03]  /*0700*/  ISETP.GE.AND P1, PT, R0, RZ, PT ;  /* 0x000000ff0000720c */ /* 0x000fc60003f26270 */
[----:B------:R-:W-:-:S04]  /*0710*/  IMAD.MOV R0, RZ, RZ, -R3 ;  /* 0x000000ffff007224 */ /* 0x000fc800078e0a03 */
[----:B------:R-:W-:Y:S01]  /*0720*/  @!P0 IMAD.MOV.U32 R3, RZ, RZ, R0 ;  /* 0x000000ffff038224 */ /* 0x000fe200078e0000 */
[----:B0-----:R-:W-:-:S10]  /*0730*/  DMUL R4, R4, UR4 ;  /* 0x0000000404047c28 */ /* 0x001fd40008000000 */
[----:B------:R-:W0:Y:S02]  /*0740*/  F2F.F32.F64 R4, R4 ;  /* 0x0000000400047310 */ /* 0x000e240000301000 */
[----:B0-----:R-:W-:-:S07]  /*0750*/  FSEL R6, -R4, R4, !P1 ;  /* 0x0000000404067208 */ /* 0x001fce0004800100 */
.L_x_17:
[----:B------:R-:W-:Y:S05]  /*0760*/  BSYNC.RECONVERGENT B0 ;  /* 0x0000000000007941 */ /* 0x000fea0003800200 */
.L_x_16:
[----:B------:R-:W-:Y:S01]  /*0770*/  MOV R0, 0x37cbac00 ;  /* 0x37cbac0000007802 */ /* 0x000fe20000000f00 */
[----:B------:R-:W-:Y:S01]  /*0780*/  FMUL R7, R6, R6 ;  /* 0x0000000606077220 */ /* 0x000fe20000400000 */
[C---:B------:R-:W-:Y:S01]  /*0790*/  LOP3.LUT R4, R3.reuse, 0x1, RZ, 0xc0, !PT ;  /* 0x0000000103047812 */ /* 0x040fe200078ec0ff */
[----:B------:R-:W-:Y:S01]  /*07a0*/  IMAD.MOV.U32 R8, RZ, RZ, 0x3d2aaabb ;  /* 0x3d2aaabbff087424 */ /* 0x000fe200078e00ff */
[----:B------:R-:W-:Y:S01]  /*07b0*/  LOP3.LUT P1, RZ, R3, 0x2, RZ, 0xc0, !PT ;  /* 0x0000000203ff7812 */ /* 0x000fe2000782c0ff */
[----:B------:R-:W-:Y:S01]  /*07c0*/  FFMA R0, R7, R0, -0.0013887860113754868507 ;  /* 0xbab607ed07007423 */ /* 0x000fe20000000000 */
[----:B------:R-:W-:Y:S01]  /*07d0*/  ISETP.NE.U32.AND P0, PT, R4, 0x1, PT ;  /* 0x000000010400780c */ /* 0x000fe20003f05070 */
[----:B------:R-:W-:Y:S01]  /*07e0*/  IMAD.MOV.U32 R9, RZ, RZ, 0x3effffff ;  /* 0x3effffffff097424 */ /* 0x000fe200078e00ff */
[----:B------:R-:W0:Y:S02]  /*07f0*/  LDC.64 R4, c[0x0][0x388] ;  /* 0x0000e200ff047b82 */ /* 0x000e240000000a00 */
[----:B------:R-:W-:-:S02]  /*0800*/  FSEL R0, R0, -0.00019574658654164522886, !P0 ;  /* 0xb94d415300007808 */ /* 0x000fc40004000000 */
[----:B------:R-:W-:Y:S02]  /*0810*/  FSEL R8, R8, 0.0083327032625675201416, !P0 ;  /* 0x3c0885e408087808 */ /* 0x000fe40004000000 */
[----:B------:R-:W-:-:S03]  /*0820*/  FSEL R3, -R9, -0.16666662693023681641, !P0 ;  /* 0xbe2aaaa809037808 */ /* 0x000fc60004000100 */
[----:B------:R-:W-:Y:S01]  /*0830*/  FFMA R8, R7, R0, R8 ;  /* 0x0000000007087223 */ /* 0x000fe20000000008 */
[----:B------:R-:W-:-:S03]  /*0840*/  FSEL R0, R6, 1, P0 ;  /* 0x3f80000006007808 */ /* 0x000fc60000000000 */
[C---:B------:R-:W-:Y:S02]  /*0850*/  FFMA R3, R7.reuse, R8, R3 ;  /* 0x0000000807037223 */ /* 0x040fe40000000003 */
[----:B------:R-:W-:-:S04]  /*0860*/  FFMA R7, R7, R0, RZ ;  /* 0x0000000007077223 */ /* 0x000fc800000000ff */
[----:B------:R-:W-:-:S04]  /*0870*/  FFMA R0, R7, R3, R0 ;  /* 0x0000000307007223 */ /* 0x000fc80000000000 */
[----:B------:R-:W-:Y:S01]  /*0880*/  @P1 FADD R0, RZ, -R0 ;  /* 0x80000000ff001221 */ /* 0x000fe20000000000 */
[----:B0-----:R-:W-:-:S04]  /*0890*/  IMAD.WIDE R2, R2, 0x2, R4 ;  /* 0x0000000202027825 */ /* 0x001fc800078e0204 */
[----:B------:R-:W-:-:S05]  /*08a0*/  F2FP.F16.F32.PACK_AB R0, RZ, R0 ;  /* 0x00000000ff00723e */ /* 0x000fca00000000ff */
[----:B------:R-:W-:Y:S01]  /*08b0*/  STG.E.U16 desc[UR6][R2.64], R0 ;  /* 0x0000000002007986 */ /* 0x000fe2000c101506 */
[----:B------:R-:W-:Y:S05]  /*08c0*/  EXIT ;  /* 0x000000000000794d */ /* 0x000fea0003800000 */
.L_x_21:
        /* <DEDUP_REMOVED lines=11> */
.L_x_70:


//--------------------- .text.unary_op_sin_f32    --------------------------
	.section	.text.unary_op_sin_f32,"ax",@progbits
	.align	128
        .global         unary_op_sin_f32
        .type           unary_op_sin_f32,@function
        .size           unary_op_sin_f32,(.L_x_71 - unary_op_sin_f32)
        .other          unary_op_sin_f32,@"STO_CUDA_ENTRY STV_DEFAULT"
unary_op_sin_f32:
.text.unary_op_sin_f32:
        /* <DEDUP_REMOVED lines=12> */
[----:B------:R-:W-:Y:S01]  /*00c0*/  BSSY.RECONVERGENT B0, `(.L_x_22) ;  /* 0x0000069000007945 */ /* 0x000fe20003800200 */
[C---:B--2---:R-:W-:Y:S01]  /*00d0*/  FMUL R3, R0.reuse, 0.63661974668502807617 ;  /* 0x3f22f98300037820 */ /* 0x044fe20000400000 */
        /* <DEDUP_REMOVED lines=18> */
.L_x_24:
        /* <DEDUP_REMOVED lines=66> */
.L_x_26:
[----:B------:R-:W-:Y:S05]  /*0620*/  BSYNC.RECONVERGENT B1 ;  /* 0x0000000000017941 */ /* 0x000fea0003800200 */
.L_x_25:
        /* <DEDUP_REMOVED lines=18> */
.L_x_23:
[----:B------:R-:W-:Y:S05]  /*0750*/  BSYNC.RECONVERGENT B0 ;  /* 0x0000000000007941 */ /* 0x000fea0003800200 */
.L_x_22:
[----:B------:R-:W-:Y:S01]  /*0760*/  MOV R0, 0x37cbac00 ;  /* 0x37cbac0000007802 */ /* 0x000fe20000000f00 */
[----:B------:R-:W-:Y:S01]  /*0770*/  FMUL R7, R6, R6 ;  /* 0x0000000606077220 */ /* 0x000fe20000400000 */
[----:B------:R-:W-:Y:S01]  /*0780*/  LOP3.LUT R8, R3, 0x1, RZ, 0xc0, !PT ;  /* 0x0000000103087812 */ /* 0x000fe200078ec0ff */
[----:B------:R-:W0:Y:S01]  /*0790*/  LDC.64 R4, c[0x0][0x388] ;  /* 0x0000e200ff047b82 */ /* 0x000e220000000a00 */
[----:B------:R-:W-:Y:S02]  /*07a0*/  IMAD.MOV.U32 R9, RZ, RZ, 0x3effffff ;  /* 0x3effffffff097424 */ /* 0x000fe400078e00ff */
[----:B------:R-:W-:Y:S01]  /*07b0*/  FFMA R0, R7, R0, -0.0013887860113754868507 ;  /* 0xbab607ed07007423 */ /* 0x000fe20000000000 */
[----:B------:R-:W-:Y:S01]  /*07c0*/  ISETP.NE.U32.AND P0, PT, R8, 0x1, PT ;  /* 0x000000010800780c */ /* 0x000fe20003f05070 */
[----:B------:R-:W-:Y:S01]  /*07d0*/  IMAD.MOV.U32 R8, RZ, RZ, 0x3d2aaabb ;  /* 0x3d2aaabbff087424 */ /* 0x000fe200078e00ff */
[----:B------:R-:W-:Y:S02]  /*07e0*/  LOP3.LUT P1, RZ, R3, 0x2, RZ, 0xc0, !PT ;  /* 0x0000000203ff7812 */ /* 0x000fe4000782c0ff */
[----:B------:R-:W-:-:S02]  /*07f0*/  FSEL R0, R0, -0.00019574658654164522886, !P0 ;  /* 0xb94d415300007808 */ /* 0x000fc40004000000 */
[----:B------:R-:W-:Y:S02]  /*0800*/  FSEL R8, R8, 0.0083327032625675201416, !P0 ;  /* 0x3c0885e408087808 */ /* 0x000fe40004000000 */
[----:B------:R-:W-:-:S03]  /*0810*/  FSEL R3, -R9, -0.16666662693023681641, !P0 ;  /* 0xbe2aaaa809037808 */ /* 0x000fc60004000100 */
[----:B------:R-:W-:Y:S01]  /*0820*/  FFMA R8, R7, R0, R8 ;  /* 0x0000000007087223 */ /* 0x000fe20000000008 */
[----:B------:R-:W-:-:S03]  /*0830*/  FSEL R0, R6, 1, P0 ;  /* 0x3f80000006007808 */ /* 0x000fc60000000000 */
[C---:B------:R-:W-:Y:S02]  /*0840*/  FFMA R3, R7.reuse, R8, R3 ;  /* 0x0000000807037223 */ /* 0x040fe40000000003 */
[----:B------:R-:W-:-:S04]  /*0850*/  FFMA R7, R7, R0, RZ ;  /* 0x0000000007077223 */ /* 0x000fc800000000ff */
[----:B------:R-:W-:Y:S01]  /*0860*/  FFMA R3, R7, R3, R0 ;  /* 0x0000000307037223 */ /* 0x000fe20000000000 */
[----:B0-----:R-:W-:-:S04]  /*0870*/  IMAD.WIDE R4, R2, 0x4, R4 ;  /* 0x0000000402047825 */ /* 0x001fc800078e0204 */
[----:B------:R-:W-:-:S05]  /*0880*/  @P1 FADD R3, RZ, -R3 ;  /* 0x80000003ff031221 */ /* 0x000fca0000000000 */
[----:B------:R-:W-:Y:S01]  /*0890*/  STG.E desc[UR6][R4.64], R3 ;  /* 0x0000000304007986 */ /* 0x000fe2000c101906 */
[----:B------:R-:W-:Y:S05]  /*08a0*/  EXIT ;  /* 0x000000000000794d */ /* 0x000fea0003800000 */
.L_x_27:
        /* <DEDUP_REMOVED lines=13> */
.L_x_71:


//--------------------- .text.unary_op_cos_f16    --------------------------
	.section	.text.unary_op_cos_f16,"ax",@progbits
	.align	128
        .global         unary_op_cos_f16
        .type           unary_op_cos_f16,@function
        .size           unary_op_cos_f16,(.L_x_72 - unary_op_cos_f16)
        .other          unary_op_cos_f16,@"STO_CUDA_ENTRY STV_DEFAULT"
unary_op_cos_f16:
.text.unary_op_cos_f16:
        /* <DEDUP_REMOVED lines=33> */
.L_x_30:
        /* <DEDUP_REMOVED lines=66> */
.L_x_32:
[----:B------:R-:W-:Y:S05]  /*0630*/  BSYNC.RECONVERGENT B1 ;  /* 0x0000000000017941 */ /* 0x000fea0003800200 */
.L_x_31:
        /* <DEDUP_REMOVED lines=18> */
.L_x_29:
[----:B------:R-:W-:Y:S05]  /*0760*/  BSYNC.RECONVERGENT B0 ;  /* 0x0000000000007941 */ /* 0x000fea0003800200 */
.L_x_28:
[----:B------:R-:W-:Y:S01]  /*0770*/  MOV R0, 0x37cbac00 ;  /* 0x37cbac0000007802 */ /* 0x000fe20000000f00 */
[----:B------:R-:W-:Y:S01]  /*0780*/  FMUL R7, R6, R6 ;  /* 0x0000000606077220 */ /* 0x000fe20000400000 */
[----:B------:R-:W-:Y:S01]  /*0790*/  LOP3.LUT R4, R3, 0x1, RZ, 0xc0, !PT ;  /* 0x0000000103047812 */ /* 0x000fe200078ec0ff */
[----:B------:R-:W-:Y:S02]  /*07a0*/  IMAD.MOV.U32 R8, RZ, RZ, 0x3c0885e4 ;  /* 0x3c0885e4ff087424 */ /* 0x000fe400078e00ff */
[----:B------:R-:W-:Y:S01]  /*07b0*/  FFMA R0, R7, R0, -0.0013887860113754868507 ;  /* 0xbab607ed07007423 */ /* 0x000fe20000000000 */
[----:B------:R-:W-:Y:S01]  /*07c0*/  ISETP.NE.U32.AND P0, PT, R4, 0x1, PT ;  /* 0x000000010400780c */ /* 0x000fe20003f05070 */
[----:B------:R-:W-:Y:S01]  /*07d0*/  VIADD R3, R3, 0x1 ;  /* 0x0000000103037836 */ /* 0x000fe20000000000 */
[----:B------:R-:W0:Y:S01]  /*07e0*/  LDC.64 R4, c[0x0][0x388] ;  /* 0x0000e200ff047b82 */ /* 0x000e220000000a00 */
[----:B------:R-:W-:Y:S01]  /*07f0*/  IMAD.MOV.U32 R9, RZ, RZ, 0x3e2aaaa8 ;  /* 0x3e2aaaa8ff097424 */ /* 0x000fe200078e00ff */
[----:B------:R-:W-:-:S02]  /*0800*/  FSEL R0, R0, -0.00019574658654164522886, P0 ;  /* 0xb94d415300007808 */ /* 0x000fc40000000000 */
[----:B------:R-:W-:Y:S02]  /*0810*/  FSEL R8, R8, 0.041666727513074874878, !P0 ;  /* 0x3d2aaabb08087808 */ /* 0x000fe40004000000 */
[----:B------:R-:W-:Y:S02]  /*0820*/  LOP3.LUT P1, RZ, R3, 0x2, RZ, 0xc0, !PT ;  /* 0x0000000203ff7812 */ /* 0x000fe4000782c0ff */
[----:B------:R-:W-:Y:S01]  /*0830*/  FSEL R3, -R9, -0.4999999701976776123, !P0 ;  /* 0xbeffffff09037808 */ /* 0x000fe20004000100 */
[----:B------:R-:W-:Y:S01]  /*0840*/  FFMA R8, R7, R0, R8 ;  /* 0x0000000007087223 */ /* 0x000fe20000000008 */
[----:B------:R-:W-:-:S03]  /*0850*/  FSEL R0, R6, 1, !P0 ;  /* 0x3f80000006007808 */ /* 0x000fc60004000000 */
        /* <DEDUP_REMOVED lines=8> */
.L_x_33:
        /* <DEDUP_REMOVED lines=10> */
.L_x_72:


//--------------------- .text.unary_op_cos_f32    --------------------------
	.section	.text.unary_op_cos_f32,"ax",@progbits
	.align	128
        .global         unary_op_cos_f32
        .type           unary_op_cos_f32,@function
        .size           unary_op_cos_f32,(.L_x_73 - unary_op_cos_f32)
        .other          unary_op_cos_f32,@"STO_CUDA_ENTRY STV_DEFAULT"
unary_op_cos_f32:
.text.unary_op_cos_f32:
        /* <DEDUP_REMOVED lines=32> */
.L_x_36:
        /* <DEDUP_REMOVED lines=66> */
.L_x_38:
[----:B------:R-:W-:Y:S05]  /*0620*/  BSYNC.RECONVERGENT B1 ;  /* 0x0000000000017941 */ /* 0x000fea0003800200 */
.L_x_37:
        /* <DEDUP_REMOVED lines=18> */
.L_x_35:
[----:B------:R-:W-:Y:S05]  /*0750*/  BSYNC.RECONVERGENT B0 ;  /* 0x0000000000007941 */ /* 0x000fea0003800200 */
.L_x_34:
[----:B------:R-:W-:Y:S01]  /*0760*/  MOV R0, 0x37cbac00 ;  /* 0x37cbac0000007802 */ /* 0x000fe20000000f00 */
[----:B------:R-:W-:Y:S01]  /*0770*/  FMUL R7, R6, R6 ;  /* 0x0000000606077220 */ /* 0x000fe20000400000 */
[C---:B------:R-:W-:Y:S01]  /*0780*/  LOP3.LUT R8, R3.reuse, 0x1, RZ, 0xc0, !PT ;  /* 0x0000000103087812 */ /* 0x040fe200078ec0ff */
[----:B------:R-:W0:Y:S01]  /*0790*/  LDC.64 R4, c[0x0][0x388] ;  /* 0x0000e200ff047b82 */ /* 0x000e220000000a00 */
[----:B------:R-:W-:Y:S02]  /*07a0*/  VIADD R3, R3, 0x1 ;  /* 0x0000000103037836 */ /* 0x000fe40000000000 */
[----:B------:R-:W-:Y:S01]  /*07b0*/  FFMA R0, R7, R0, -0.0013887860113754868507 ;  /* 0xbab607ed07007423 */ /* 0x000fe20000000000 */
[----:B------:R-:W-:Y:S01]  /*07c0*/  ISETP.NE.U32.AND P0, PT, R8, 0x1, PT ;  /* 0x000000010800780c */ /* 0x000fe20003f05070 */
[----:B------:R-:W-:Y:S02]  /*07d0*/  IMAD.MOV.U32 R8, RZ, RZ, 0x3c0885e4 ;  /* 0x3c0885e4ff087424 */ /* 0x000fe400078e00ff */
        /* <DEDUP_REMOVED lines=9> */
[----:B------:R-:W-:Y:S01]  /*0870*/  FFMA R3, R7, R3, R0 ;  /* 0x0000000307037223 */ /* 0x000fe20000000000 */
[----:B0-----:R-:W-:-:S04]  /*0880*/  IMAD.WIDE R4, R2, 0x4, R4 ;  /* 0x0000000402047825 */ /* 0x001fc800078e0204 */
[----:B------:R-:W-:-:S05]  /*0890*/  @P1 FADD R3, RZ, -R3 ;  /* 0x80000003ff031221 */ /* 0x000fca0000000000 */
[----:B------:R-:W-:Y:S01]  /*08a0*/  STG.E desc[UR6][R4.64], R3 ;  /* 0x0000000304007986 */ /* 0x000fe2000c101906 */
[----:B------:R-:W-:Y:S05]  /*08b0*/  EXIT ;  /* 0x000000000000794d */ /* 0x000fea0003800000 */
.L_x_39:
        /* <DEDUP_REMOVED lines=12> */
.L_x_73:


//--------------------- .text.unary_op_tanh_f16   --------------------------
	.section	.text.unary_op_tanh_f16,"ax",@progbits
	.align	128
        .global         unary_op_tanh_f16
        .type           unary_op_tanh_f16,@function
        .size           unary_op_tanh_f16,(.L_x_74 - unary_op_tanh_f16)
        .other          unary_op_tanh_f16,@"STO_CUDA_ENTRY STV_DEFAULT"
unary_op_tanh_f16:
.text.unary_op_tanh_f16:
        /* <DEDUP_REMOVED lines=10> */
[----:B------:R-:W-:Y:S01]  /*00a0*/  MOV R10, 0x3c80f082 ;  /* 0x3c80f082000a7802 */ /* 0x000fe20000000f00 */
[----:B------:R-:W-:-:S05]  /*00b0*/  HFMA2 R11, -RZ, RZ, 1.875, 0 ;  /* 0x3f800000ff0b7431 */ /* 0x000fca00000001ff */
[----:B------:R-:W2:Y:S01]  /*00c0*/  LDC.64 R2, c[0x0][0x388] ;  /* 0x0000e200ff027b82 */ /* 0x000ea20000000a00 */
[----:B0-----:R-:W-:-:S06]  /*00d0*/  IMAD.WIDE R4, R7, 0x2, R4 ;  /* 0x0000000207047825 */ /* 0x001fcc00078e0204 */
[----:B-1----:R-:W3:Y:S01]  /*00e0*/  LDG.E.U16 R4, desc[UR4][R4.64] ;  /* 0x0000000404047981 */ /* 0x002ee2000c1e1500 */
[----:B--2---:R-:W-:-:S04]  /*00f0*/  IMAD.WIDE R2, R7, 0x2, R2 ;  /* 0x0000000207027825 */ /* 0x004fc800078e0202 */
[----:B---3--:R-:W-:-:S05]  /*0100*/  HADD2.F32 R6, -RZ, R4.H0_H0 ;  /* 0x20000004ff067230 */ /* 0x008fca0000004100 */
[C---:B------:R-:W-:Y:S01]  /*0110*/  FMUL R0, |R6|.reuse, 2.8853900432586669922 ;  /* 0x4038aa3b06007820 */ /* 0x040fe20000400200 */
[C---:B------:R-:W-:Y:S01]  /*0120*/  FMUL R9, R6.reuse, R6 ;  /* 0x0000000606097220 */ /* 0x040fe20000400000 */
[C---:B------:R-:W-:Y:S02]  /*0130*/  FSETP.GE.AND P1, PT, |R6|.reuse, 0.60000002384185791016, PT ;  /* 0x3f19999a0600780b */ /* 0x040fe40003f26200 */
[----:B------:R-:W-:Y:S01]  /*0140*/  FSETP.GE.AND P0, PT, |R6|, 9.010913848876953125, PT ;  /* 0x41102cb40600780b */ /* 0x000fe20003f06200 */
[C---:B------:R-:W-:Y:S01]  /*0150*/  FFMA R10, R9.reuse, R10, -0.052303962409496307373 ;  /* 0xbd563cae090a7423 */ /* 0x040fe2000000000a */
[----:B------:R-:W0:Y:S02]  /*0160*/  MUFU.EX2 R0, R0 ;  /* 0x0000000000007308 */ /* 0x000e240000000800 */
[----:B0-----:R-:W-:Y:S01]  /*0170*/  FADD R8, R0, 1 ;  /* 0x3f80000000087421 */ /* 0x001fe20000000000 */
[----:B------:R-:W-:-:S04]  /*0180*/  FFMA R0, R9, R10, 0.1331529766321182251 ;  /* 0x3e08594109007423 */ /* 0x000fc8000000000a */
[C---:B------:R-:W-:Y:S01]  /*0190*/  FFMA R0, R9.reuse, R0, -0.33332768082618713379 ;  /* 0xbeaaa9ed09007423 */ /* 0x040fe20000000000 */
[----:B------:R-:W0:Y:S03]  /*01a0*/  MUFU.RCP R8, R8 ;  /* 0x0000000800087308 */ /* 0x000e260000001000 */
[----:B------:R-:W-:Y:S01]  /*01b0*/  FFMA R9, R9, R0, RZ ;  /* 0x0000000009097223 */ /* 0x000fe200000000ff */
[----:B0-----:R-:W-:-:S05]  /*01c0*/  FFMA R4, R8, -2, R11 ;  /* 0xc000000008047823 */ /* 0x001fca000000000b */
[----:B------:R-:W-:-:S04]  /*01d0*/  FSEL R5, R4, 1, !P0 ;  /* 0x3f80000004057808 */ /* 0x000fc80004000000 */
[--C-:B------:R-:W-:Y:S01]  /*01e0*/  LOP3.LUT R5, R5, 0x80000000, R6.reuse, 0xb8, !PT ;  /* 0x8000000005057812 */ /* 0x100fe200078eb806 */
[----:B------:R-:W-:-:S05]  /*01f0*/  @!P1 FFMA R5, R6, R9, R6 ;  /* 0x0000000906059223 */ /* 0x000fca0000000006 */
[----:B------:R-:W-:-:S05]  /*0200*/  F2FP.F16.F32.PACK_AB R5, RZ, R5 ;  /* 0x00000005ff05723e */ /* 0x000fca00000000ff */
[----:B------:R-:W-:Y:S01]  /*0210*/  STG.E.U16 desc[UR4][R2.64], R5 ;  /* 0x0000000502007986 */ /* 0x000fe2000c101504 */
[----:B------:R-:W-:Y:S05]  /*0220*/  EXIT ;  /* 0x000000000000794d */ /* 0x000fea0003800000 */
.L_x_40:
        /* <DEDUP_REMOVED lines=13> */
.L_x_74:


//--------------------- .text.unary_op_tanh_f32   --------------------------
	.section	.text.unary_op_tanh_f32,"ax",@progbits
	.align	128
        .global         unary_op_tanh_f32
        .type           unary_op_tanh_f32,@function
        .size           unary_op_tanh_f32,(.L_x_75 - unary_op_tanh_f32)
        .other          unary_op_tanh_f32,@"STO_CUDA_ENTRY STV_DEFAULT"
unary_op_tanh_f32:
.text.unary_op_tanh_f32:
        /* <DEDUP_REMOVED lines=11> */
[----:B0-----:R-:W-:-:S05]  /*00b0*/  IMAD.WIDE R2, R7, 0x4, R2 ;  /* 0x0000000407027825 */ /* 0x001fca00078e0202 */
[----:B-1----:R2:W3:Y:S01]  /*00c0*/  LDG.E R6, desc[UR4][R2.64] ;  /* 0x0000000402067981 */ /* 0x0024e2000c1e1900 */
[----:B------:R-:W-:Y:S01]  /*00d0*/  MOV R10, 0x3c80f082 ;  /* 0x3c80f082000a7802 */ /* 0x000fe20000000f00 */
[----:B------:R-:W-:Y:S02]  /*00e0*/  HFMA2 R9, -RZ, RZ, 1.875, 0 ;  /* 0x3f800000ff097431 */ /* 0x000fe400000001ff */
[----:B--2---:R-:W-:-:S04]  /*00f0*/  IMAD.WIDE R2, R7, 0x4, R4 ;  /* 0x0000000407027825 */ /* 0x004fc800078e0204 */
[C---:B---3--:R-:W-:Y:S01]  /*0100*/  FMUL R0, |R6|.reuse, 2.8853900432586669922 ;  /* 0x4038aa3b06007820 */ /* 0x048fe20000400200 */
        /* <DEDUP_REMOVED lines=14> */
[----:B------:R-:W-:Y:S01]  /*01f0*/  STG.E desc[UR4][R2.64], R9 ;  /* 0x0000000902007986 */ /* 0x000fe2000c101904 */
[----:B------:R-:W-:Y:S05]  /*0200*/  EXIT ;  /* 0x000000000000794d */ /* 0x000fea0003800000 */
.L_x_41:
        /* <DEDUP_REMOVED lines=15> */
.L_x_75:


//--------------------- .text.unary_op_exp_f16    --------------------------
	.section	.text.unary_op_exp_f16,"ax",@progbits
	.align	128
        .global         unary_op_exp_f16
        .type           unary_op_exp_f16,@function
        .size           unary_op_exp_f16,(.L_x_76 - unary_op_exp_f16)
        .other          unary_op_exp_f16,@"STO_CUDA_ENTRY STV_DEFAULT"
unary_op_exp_f16:
.text.unary_op_exp_f16:
        /* <DEDUP_REMOVED lines=12> */
[----:B------:R-:W-:Y:S01]  /*00c0*/  HFMA2 R5, -RZ, RZ, 0.96630859375, -0.0022525787353515625 ;  /* 0x3bbb989dff057431 */ /* 0x000fe200000001ff */
[----:B------:R-:W-:Y:S01]  /*00d0*/  MOV R9, 0x437c0000 ;  /* 0x437c000000097802 */ /* 0x000fe20000000f00 */
[----:B--2---:R-:W-:-:S05]  /*00e0*/  HADD2.F32 R0, -RZ, R2.H0_H0 ;  /* 0x20000002ff007230 */ /* 0x004fca0000004100 */
[----:B------:R-:W-:-:S04]  /*00f0*/  FFMA.SAT R4, R0, R5, 0.5 ;  /* 0x3f00000000047423 */ /* 0x000fc80000002005 */
[----:B------:R-:W-:-:S04]  /*0100*/  FFMA.RM R6, R4, R9, 12582913 ;  /* 0x4b40000104067423 */ /* 0x000fc80000004009 */
[C---:B------:R-:W-:Y:S01]  /*0110*/  FADD R5, R6.reuse, -12583039 ;  /* 0xcb40007f06057421 */ /* 0x040fe20000000000 */
[----:B------:R-:W-:-:S03]  /*0120*/  SHF.L.U32 R6, R6, 0x17, RZ ;  /* 0x0000001706067819 */ /* 0x000fc600000006ff */
[----:B------:R-:W-:-:S04]  /*0130*/  FFMA R5, R0, 1.4426950216293334961, -R5 ;  /* 0x3fb8aa3b00057823 */ /* 0x000fc80000000805 */
[----:B------:R-:W-:Y:S02]  /*0140*/  FFMA R0, R0, 1.925963033500011079e-08, R5 ;  /* 0x32a5706000007823 */ /* 0x000fe40000000005 */
[----:B------:R-:W0:Y:S02]  /*0150*/  LDC.64 R4, c[0x0][0x388] ;  /* 0x0000e200ff047b82 */ /* 0x000e240000000a00 */
[----:B------:R-:W1:Y:S02]  /*0160*/  MUFU.EX2 R9, R0 ;  /* 0x0000000000097308 */ /* 0x000e640000000800 */
[----:B-1----:R-:W-:-:S05]  /*0170*/  FMUL R6, R6, R9 ;  /* 0x0000000906067220 */ /* 0x002fca0000400000 */
[----:B------:R-:W-:Y:S01]  /*0180*/  F2FP.F16.F32.PACK_AB R6, RZ, R6 ;  /* 0x00000006ff06723e */ /* 0x000fe200000000ff */
[----:B0-----:R-:W-:-:S05]  /*0190*/  IMAD.WIDE R2, R7, 0x2, R4 ;  /* 0x0000000207027825 */ /* 0x001fca00078e0204 */
[----:B------:R-:W-:Y:S01]  /*01a0*/  STG.E.U16 desc[UR4][R2.64], R6 ;  /* 0x0000000602007986 */ /* 0x000fe2000c101504 */
[----:B------:R-:W-:Y:S05]  /*01b0*/  EXIT ;  /* 0x000000000000794d */ /* 0x000fea0003800000 */
.L_x_42:
        /* <DEDUP_REMOVED lines=12> */
.L_x_76:


//--------------------- .text.unary_op_exp_f32    --------------------------
	.section	.text.unary_op_exp_f32,"ax",@progbits
	.align	128
        .global         unary_op_exp_f32
        .type           unary_op_exp_f32,@function
        .size           unary_op_exp_f32,(.L_x_77 - unary_op_exp_f32)
        .other          unary_op_exp_f32,@"STO_CUDA_ENTRY STV_DEFAULT"
unary_op_exp_f32:
.text.unary_op_exp_f32:
        /* <DEDUP_REMOVED lines=11> */
[----:B-1----:R-:W2:Y:S01]  /*00b0*/  LDG.E R2, desc[UR4][R2.64] ;  /* 0x0000000402027981 */ /* 0x002ea2000c1e1900 */
[----:B------:R-:W-:Y:S01]  /*00c0*/  HFMA2 R5, -RZ, RZ, 0.96630859375, -0.0022525787353515625 ;  /* 0x3bbb989dff057431 */ /* 0x000fe200000001ff */
[----:B------:R-:W-:-:S04]  /*00d0*/  MOV R9, 0x437c0000 ;  /* 0x437c000000097802 */ /* 0x000fc80000000f00 */
[----:B--2---:R-:W-:Y:S02]  /*00e0*/  FFMA.SAT R0, R2, R5, 0.5 ;  /* 0x3f00000002007423 */ /* 0x004fe40000002005 */
[----:B------:R-:W0:Y:S02]  /*00f0*/  LDC.64 R4, c[0x0][0x388] ;  /* 0x0000e200ff047b82 */ /* 0x000e240000000a00 */
[----:B------:R-:W-:-:S04]  /*0100*/  FFMA.RM R0, R0, R9, 12582913 ;  /* 0x4b40000100007423 */ /* 0x000fc80000004009 */
[C---:B------:R-:W-:Y:S01]  /*0110*/  FADD R9, R0.reuse, -12583039 ;  /* 0xcb40007f00097421 */ /* 0x040fe20000000000 */
[----:B------:R-:W-:-:S03]  /*0120*/  SHF.L.U32 R0, R0, 0x17, RZ ;  /* 0x0000001700007819 */ /* 0x000fc600000006ff */
[----:B------:R-:W-:-:S04]  /*0130*/  FFMA R9, R2, 1.4426950216293334961, -R9 ;  /* 0x3fb8aa3b02097823 */ /* 0x000fc80000000809 */
[----:B------:R-:W-:-:S06]  /*0140*/  FFMA R9, R2, 1.925963033500011079e-08, R9 ;  /* 0x32a5706002097823 */ /* 0x000fcc0000000009 */
[----:B------:R-:W1:Y:S01]  /*0150*/  MUFU.EX2 R9, R9 ;  /* 0x0000000900097308 */ /* 0x000e620000000800 */
[----:B0-----:R-:W-:-:S04]  /*0160*/  IMAD.WIDE R2, R7, 0x4, R4 ;  /* 0x0000000407027825 */ /* 0x001fc800078e0204 */
[----:B-1----:R-:W-:-:S05]  /*0170*/  FMUL R5, R0, R9 ;  /* 0x0000000900057220 */ /* 0x002fca0000400000 */
[----:B------:R-:W-:Y:S01]  /*0180*/  STG.E desc[UR4][R2.64], R5 ;  /* 0x0000000502007986 */ /* 0x000fe2000c101904 */
[----:B------:R-:W-:Y:S05]  /*0190*/  EXIT ;  /* 0x000000000000794d */ /* 0x000fea0003800000 */
.L_x_43:
        /* <DEDUP_REMOVED lines=14> */
.L_x_77:


//--------------------- .text.unary_op_sqrt_f16   --------------------------
	.section	.text.unary_op_sqrt_f16,"ax",@progbits
	.align	128
        .global         unary_op_sqrt_f16
        .type           unary_op_sqrt_f16,@function
        .size           unary_op_sqrt_f16,(.L_x_56 - unary_op_sqrt_f16)
        .other          unary_op_sqrt_f16,@"STO_CUDA_ENTRY STV_DEFAULT"
unary_op_sqrt_f16:
.text.unary_op_sqrt_f16:
        /* <DEDUP_REMOVED lines=12> */
[----:B------:R-:W-:Y:S01]  /*00c0*/  BSSY.RECONVERGENT B0, `(.L_x_44) ;  /* 0x000000d000007945 */ /* 0x000fe20003800200 */
[----:B--2---:R-:W-:-:S04]  /*00d0*/  HADD2.F32 R0, -RZ, R2.H0_H0 ;  /* 0x20000002ff007230 */ /* 0x004fc80000004100 */
[----:B------:R0:W1:Y:S01]  /*00e0*/  MUFU.RSQ R7, R0 ;  /* 0x0000000000077308 */ /* 0x0000620000001400 */
[----:B------:R-:W-:-:S04]  /*00f0*/  IADD3 R4, PT, PT, R0, -0xd000000, RZ ;  /* 0xf300000000047810 */ /* 0x000fc80007ffe0ff */
[----:B------:R-:W-:-:S13]  /*0100*/  ISETP.GT.U32.AND P0, PT, R4, 0x727fffff, PT ;  /* 0x727fffff0400780c */ /* 0x000fda0003f04070 */
[----:B01----:R-:W-:Y:S05]  /*0110*/  @!P0 BRA `(.L_x_45) ;  /* 0x00000000000c8947 */ /* 0x003fea0003800000 */
[----:B------:R-:W-:-:S07]  /*0120*/  MOV R9, 0x140 ;  /* 0x0000014000097802 */ /* 0x000fce0000000f00 */
[----:B------:R-:W-:Y:S05]  /*0130*/  CALL.REL.NOINC `($__internal_0_$__cuda_sm20_sqrt_rn_f32_slowpath) ;  /* 0x00000000002c7944 */ /* 0x000fea0003c00000 */
[----:B------:R-:W-:Y:S05]  /*0140*/  BRA `(.L_x_46) ;  /* 0x0000000000107947 */ /* 0x000fea0003800000 */
.L_x_45:
[----:B------:R-:W-:Y:S01]  /*0150*/  FMUL.FTZ R3, R0, R7 ;  /* 0x0000000700037220 */ /* 0x000fe20000410000 */
[----:B------:R-:W-:-:S03]  /*0160*/  FMUL.FTZ R7, R7, 0.5 ;  /* 0x3f00000007077820 */ /* 0x000fc60000410000 */
[----:B------:R-:W-:-:S04]  /*0170*/  FFMA R0, -R3, R3, R0 ;  /* 0x0000000303007223 */ /* 0x000fc80000000100 */
[----:B------:R-:W-:-:S07]  /*0180*/  FFMA R0, R0, R7, R3 ;  /* 0x0000000700007223 */ /* 0x000fce0000000003 */
.L_x_46:
[----:B------:R-:W-:Y:S05]  /*0190*/  BSYNC.RECONVERGENT B0 ;  /* 0x0000000000007941 */ /* 0x000fea0003800200 */
.L_x_44:
[----:B------:R-:W0:Y:S01]  /*01a0*/  LDC.64 R2, c[0x0][0x388] ;  /* 0x0000e200ff027b82 */ /* 0x000e220000000a00 */
[----:B------:R-:W-:Y:S01]  /*01b0*/  F2FP.F16.F32.PACK_AB R0, RZ, R0 ;  /* 0x00000000ff00723e */ /* 0x000fe200000000ff */
[----:B0-----:R-:W-:-:S05]  /*01c0*/  IMAD.WIDE R2, R5, 0x2, R2 ;  /* 0x0000000205027825 */ /* 0x001fca00078e0202 */
[----:B------:R-:W-:Y:S01]  /*01d0*/  STG.E.U16 desc[UR4][R2.64], R0 ;  /* 0x0000000002007986 */ /* 0x000fe2000c101504 */
[----:B------:R-:W-:Y:S05]  /*01e0*/  EXIT ;  /* 0x000000000000794d */ /* 0x000fea0003800000 */
        .weak           $__internal_0_$__cuda_sm20_sqrt_rn_f32_slowpath
        .type           $__internal_0_$__cuda_sm20_sqrt_rn_f32_slowpath,@function
        .size           $__internal_0_$__cuda_sm20_sqrt_rn_f32_slowpath,(.L_x_56 - $__internal_0_$__cuda_sm20_sqrt_rn_f32_slowpath)
$__internal_0_$__cuda_sm20_sqrt_rn_f32_slowpath:
[----:B------:R-:W-:-:S13]  /*01f0*/  LOP3.LUT P0, RZ, R0, 0x7fffffff, RZ, 0xc0, !PT ;  /* 0x7fffffff00ff7812 */ /* 0x000fda000780c0ff */
[----:B------:R-:W-:Y:S01]  /*0200*/  @!P0 MOV R2, R0 ;  /* 0x0000000000028202 */ /* 0x000fe20000000f00 */
[----:B------:R-:W-:Y:S06]  /*0210*/  @!P0 BRA `(.L_x_47) ;  /* 0x0000000000408947 */ /* 0x000fec0003800000 */
[----:B------:R-:W-:-:S13]  /*0220*/  FSETP.GEU.FTZ.AND P0, PT, R0, RZ, PT ;  /* 0x000000ff0000720b */ /* 0x000fda0003f1e000 */
[----:B------:R-:W-:Y:S01]  /*0230*/  @!P0 MOV R2, 0x7fffffff ;  /* 0x7fffffff00028802 */ /* 0x000fe20000000f00 */
[----:B------:R-:W-:Y:S06]  /*0240*/  @!P0 BRA `(.L_x_47) ;  /* 0x0000000000348947 */ /* 0x000fec0003800000 */
[----:B------:R-:W-:-:S13]  /*0250*/  FSETP.GTU.FTZ.AND P0, PT, |R0|, +INF , PT ;  /* 0x7f8000000000780b */ /* 0x000fda0003f1c200 */
[----:B------:R-:W-:Y:S01]  /*0260*/  @P0 FADD.FTZ R2, R0, 1 ;  /* 0x3f80000000020421 */ /* 0x000fe20000010000 */
[----:B------:R-:W-:Y:S06]  /*0270*/  @P0 BRA `(.L_x_47) ;  /* 0x0000000000280947 */ /* 0x000fec0003800000 */
[----:B------:R-:W-:-:S13]  /*0280*/  FSETP.NEU.FTZ.AND P0, PT, |R0|, +INF , PT ;  /* 0x7f8000000000780b */ /* 0x000fda0003f1d200 */
[----:B------:R-:W-:-:S04]  /*0290*/  @P0 FFMA R3, R0, 1.84467440737095516160e+19, RZ ;  /* 0x5f80000000030823 */ /* 0x000fc800000000ff */
[----:B------:R-:W0:Y:S02]  /*02a0*/  @P0 MUFU.RSQ R2, R3 ;  /* 0x0000000300020308 */ /* 0x000e240000001400 */
[----:B0-----:R-:W-:Y:S01]  /*02b0*/  @P0 FMUL.FTZ R4, R3, R2 ;  /* 0x0000000203040220 */ /* 0x001fe20000410000 */
[----:B------:R-:W-:Y:S01]  /*02c0*/  @P0 FMUL.FTZ R8, R2, 0.5 ;  /* 0x3f00000002080820 */ /* 0x000fe20000410000 */
[----:B------:R-:W-:Y:S02]  /*02d0*/  @!P0 MOV R2, R0 ;  /* 0x0000000000028202 */ /* 0x000fe40000000f00 */
[----:B------:R-:W-:-:S04]  /*02e0*/  @P0 FADD.FTZ R6, -R4, -RZ ;  /* 0x800000ff04060221 */ /* 0x000fc80000010100 */
[----:B------:R-:W-:-:S04]  /*02f0*/  @P0 FFMA R7, R4, R6, R3 ;  /* 0x0000000604070223 */ /* 0x000fc80000000003 */
[----:B------:R-:W-:-:S04]  /*0300*/  @P0 FFMA R7, R7, R8, R4 ;  /* 0x0000000807070223 */ /* 0x000fc80000000004 */
[----:B------:R-:W-:-:S07]  /*0310*/  @P0 FMUL.FTZ R2, R7, 2.3283064365386962891e-10 ;  /* 0x2f80000007020820 */ /* 0x000fce0000410000 */
.L_x_47:
[----:B------:R-:W-:Y:S01]  /*0320*/  HFMA2 R3, -RZ, RZ, 0, 0 ;  /* 0x00000000ff037431 */ /* 0x000fe200000001ff */
[----:B------:R-:W-:Y:S02]  /*0330*/  MOV R0, R2 ;  /* 0x0000000200007202 */ /* 0x000fe40000000f00 */
[----:B------:R-:W-:-:S04]  /*0340*/  MOV R2, R9 ;  /* 0x0000000900027202 */ /* 0x000fc80000000f00 */
[----:B------:R-:W-:Y:S05]  /*0350*/  RET.REL.NODEC R2 `(unary_op_sqrt_f16) ;  /* 0xfffffffc02287950 */ /* 0x000fea0003c3ffff */
.L_x_48:
        /* <DEDUP_REMOVED lines=10> */
.L_x_56:


//--------------------- .text.unary_op_sqrt_f32   --------------------------
	.section	.text.unary_op_sqrt_f32,"ax",@progbits
	.align	128
        .global         unary_op_sqrt_f32
        .type           unary_op_sqrt_f32,@function
        .size           unary_op_sqrt_f32,(.L_x_57 - unary_op_sqrt_f32)
        .other          unary_op_sqrt_f32,@"STO_CUDA_ENTRY STV_DEFAULT"
unary_op_sqrt_f32:
.text.unary_op_sqrt_f32:
        /* <DEDUP_REMOVED lines=13> */
[----:B--2---:R-:W-:Y:S01]  /*00d0*/  IADD3 R4, PT, PT, R0, -0xd000000, RZ ;  /* 0xf300000000047810 */ /* 0x004fe20007ffe0ff */
[----:B------:R0:W1:Y:S03]  /*00e0*/  MUFU.RSQ R7, R0 ;  /* 0x0000000000077308 */ /* 0x0000660000001400 */
[----:B------:R-:W-:-:S13]  /*00f0*/  ISETP.GT.U32.AND P0, PT, R4, 0x727fffff, PT ;  /* 0x727fffff0400780c */ /* 0x000fda0003f04070 */
[----:B0-----:R-:W-:Y:S05]  /*0100*/  @!P0 BRA `(.L_x_50) ;  /* 0x00000000000c8947 */ /* 0x001fea0003800000 */
[----:B------:R-:W-:-:S07]  /*0110*/  MOV R9, 0x130 ;  /* 0x0000013000097802 */ /* 0x000fce0000000f00 */
[----:B-1----:R-:W-:Y:S05]  /*0120*/  CALL.REL.NOINC `($__internal_1_$__cuda_sm20_sqrt_rn_f32_slowpath) ;  /* 0x0000000000287944 */ /* 0x002fea0003c00000 */
[----:B------:R-:W-:Y:S05]  /*0130*/  BRA `(.L_x_51) ;  /* 0x0000000000107947 */ /* 0x000fea0003800000 */
.L_x_50:
[----:B-1----:R-:W-:Y:S01]  /*0140*/  FMUL.FTZ R3, R0, R7 ;  /* 0x0000000700037220 */ /* 0x002fe20000410000 */
[----:B------:R-:W-:-:S03]  /*0150*/  FMUL.FTZ R7, R7, 0.5 ;  /* 0x3f00000007077820 */ /* 0x000fc60000410000 */
[----:B------:R-:W-:-:S04]  /*0160*/  FFMA R0, -R3, R3, R0 ;  /* 0x0000000303007223 */ /* 0x000fc80000000100 */
[----:B------:R-:W-:-:S07]  /*0170*/  FFMA R7, R0, R7, R3 ;  /* 0x0000000700077223 */ /* 0x000fce0000000003 */
.L_x_51:
[----:B------:R-:W-:Y:S05]  /*0180*/  BSYNC.RECONVERGENT B0 ;  /* 0x0000000000007941 */ /* 0x000fea0003800200 */
.L_x_49:
[----:B------:R-:W0:Y:S02]  /*0190*/  LDC.64 R2, c[0x0][0x388] ;  /* 0x0000e200ff027b82 */ /* 0x000e240000000a00 */
[----:B0-----:R-:W-:-:S05]  /*01a0*/  IMAD.WIDE R2, R5, 0x4, R2 ;  /* 0x0000000405027825 */ /* 0x001fca00078e0202 */
[----:B------:R-:W-:Y:S01]  /*01b0*/  STG.E desc[UR4][R2.64], R7 ;  /* 0x0000000702007986 */ /* 0x000fe2000c101904 */
[----:B------:R-:W-:Y:S05]  /*01c0*/  EXIT ;  /* 0x000000000000794d */ /* 0x000fea0003800000 */
        .weak           $__internal_1_$__cuda_sm20_sqrt_rn_f32_slowpath
        .type           $__internal_1_$__cuda_sm20_sqrt_rn_f32_slowpath,@function
        .size           $__internal_1_$__cuda_sm20_sqrt_rn_f32_slowpath,(.L_x_57 - $__internal_1_$__cuda_sm20_sqrt_rn_f32_slowpath)
$__internal_1_$__cuda_sm20_sqrt_rn_f32_slowpath:
        /* <DEDUP_REMOVED lines=19> */
.L_x_52:
[----:B------:R-:W-:Y:S01]  /*0300*/  HFMA2 R3, -RZ, RZ, 0, 0 ;  /* 0x00000000ff037431 */ /* 0x000fe200000001ff */
[----:B------:R-:W-:Y:S02]  /*0310*/  MOV R7, R2 ;  /* 0x0000000200077202 */ /* 0x000fe40000000f00 */
[----:B------:R-:W-:-:S04]  /*0320*/  MOV R2, R9 ;  /* 0x0000000900027202 */ /* 0x000fc80000000f00 */
[----:B------:R-:W-:Y:S05]  /*0330*/  RET.REL.NODEC R2 `(unary_op_sqrt_f32) ;  /* 0xfffffffc02307950 */ /* 0x000fea0003c3ffff */
.L_x_53:
        /* <DEDUP_REMOVED lines=12> */
.L_x_57:


//--------------------- .text.unary_op_sqr_f16    --------------------------
	.section	.text.unary_op_sqr_f16,"ax",@progbits
	.align	128
        .global         unary_op_sqr_f16
        .type           unary_op_sqr_f16,@function
        .size           unary_op_sqr_f16,(.L_x_80 - unary_op_sqr_f16)
        .other          unary_op_sqr_f16,@"STO_CUDA_ENTRY STV_DEFAULT"
unary_op_sqr_f16:
.text.unary_op_sqr_f16:
        /* <DEDUP_REMOVED lines=15> */
[----:B------:R-:W-:-:S05]  /*00f0*/  FMUL R0, R0, R0 ;  /* 0x0000000000007220 */ /* 0x000fca0000400000 */
[----:B------:R-:W-:-:S05]  /*0100*/  F2FP.F16.F32.PACK_AB R0, RZ, R0 ;  /* 0x00000000ff00723e */ /* 0x000fca00000000ff */
[----:B------:R-:W-:Y:S01]  /*0110*/  STG.E.U16 desc[UR4][R4.64], R0 ;  /* 0x0000000004007986 */ /* 0x000fe2000c101504 */
[----:B------:R-:W-:Y:S05]  /*0120*/  EXIT ;  /* 0x000000000000794d */ /* 0x000fea0003800000 */
.L_x_54:
        /* <DEDUP_REMOVED lines=13> */
.L_x_80:


//--------------------- .text.unary_op_sqr_f32    --------------------------
	.section	.text.unary_op_sqr_f32,"ax",@progbits
	.align	128
        .global         unary_op_sqr_f32
        .type           unary_op_sqr_f32,@function
        .size           unary_op_sqr_f32,(.L_x_81 - unary_op_sqr_f32)
        .other          unary_op_sqr_f32,@"STO_CUDA_ENTRY STV_DEFAULT"
unary_op_sqr_f32:
.text.unary_op_sqr_f32:
        /* <DEDUP_REMOVED lines=14> */
[----:B---3--:R-:W-:-:S05]  /*00e0*/  FMUL R7, R2, R2 ;  /* 0x0000000202077220 */ /* 0x008fca0000400000 */
[----:B------:R-:W-:Y:S01]  /*00f0*/  STG.E desc[UR4][R4.64], R7 ;  /* 0x0000000704007986 */ /* 0x000fe2000c101904 */
[----:B------:R-:W-:Y:S05]  /*0100*/  EXIT ;  /* 0x000000000000794d */ /* 0x000fea0003800000 */
.L_x_55:
        /* <DEDUP_REMOVED lines=15> */
.L_x_81:


//--------------------- .nv.global.init           --------------------------
	.section	.nv.global.init,"aw",@progbits
	.align	4
.nv.global.init:
	.type		__cudart_i2opi_f,@object
	.size		__cudart_i2opi_f,(.L_0 - __cudart_i2opi_f)
__cudart_i2opi_f:
        /*0000*/ 	.byte	0x41, 0x90, 0x43, 0x3c, 0x99, 0x95, 0x62, 0xdb, 0xc0, 0xdd, 0x34, 0xf5, 0xd1, 0x57, 0x27, 0xfc
        /*0010*/ 	.byte	0x29, 0x15, 0x44, 0x4e, 0x6e, 0x83, 0xf9, 0xa2
.L_0:


//--------------------- .nv.shared.reserved.0     --------------------------
	.section	.nv.shared.reserved.0,"aw",@nobits
	.weak		__nv_reservedSMEM_offset_0_alias
	.size		__nv_reservedSMEM_offset_0_alias, 0, 64
	.other		__nv_reservedSMEM_offset_0_alias,@"STO_CUDA_RESERVED_SHARED STV_DEFAULT"
__nv_reservedSMEM_offset_0_alias:
	.zero		0
	.zero		64


//--------------------- .nv.constant0.unary_op_ceil_f16 --------------------------
	.section	.nv.constant0.unary_op_ceil_f16,"a",@progbits
	.sectionflags	@""
	.align	4
.nv.constant0.unary_op_ceil_f16:
	.zero		916


//--------------------- .nv.constant0.unary_op_ceil_f32 --------------------------
	.section	.nv.constant0.unary_op_ceil_f32,"a",@progbits
	.sectionflags	@""
	.align	4
.nv.constant0.unary_op_ceil_f32:
	.zero		916


//--------------------- .nv.constant0.unary_op_floor_f16 --------------------------
	.section	.nv.constant0.unary_op_floor_f16,"a",@progbits
	.sectionflags	@""
	.align	4
.nv.constant0.unary_op_floor_f16:
	.zero		916


//--------------------- .nv.constant0.unary_op_floor_f32 --------------------------
	.section	.nv.constant0.unary_op_floor_f32,"a",@progbits
	.sectionflags	@""
	.align	4
.nv.constant0.unary_op_floor_f32:
	.zero		916


//--------------------- .nv.constant0.unary_op_log_f16 --------------------------
	.section	.nv.constant0.unary_op_log_f16,"a",@progbits
	.sectionflags	@""
	.align	4
.nv.constant0.unary_op_log_f16:
	.zero		916


//--------------------- .nv.constant0.unary_op_log_f32 --------------------------
	.section	.nv.constant0.unary_op_log_f32,"a",@progbits
	.sectionflags	@""
	.align	4
.nv.constant0.unary_op_log_f32:
	.zero		916


//--------------------- .nv.constant0.unary_op_relu_f16 --------------------------
	.section	.nv.constant0.unary_op_relu_f16,"a",@progbits
	.sectionflags	@""
	.align	4
.nv.constant0.unary_op_relu_f16:
	.zero		916


//--------------------- .nv.constant0.unary_op_relu_f32 --------------------------
	.section	.nv.constant0.unary_op_relu_f32,"a",@progbits
	.sectionflags	@""
	.align	4
.nv.constant0.unary_op_relu_f32:
	.zero		916


//--------------------- .nv.constant0.unary_op_gelu_f16 --------------------------
	.section	.nv.constant0.unary_op_gelu_f16,"a",@progbits
	.sectionflags	@""
	.align	4
.nv.constant0.unary_op_gelu_f16:
	.zero		916


//--------------------- .nv.constant0.unary_op_gelu_f32 --------------------------
	.section	.nv.constant0.unary_op_gelu_f32,"a",@progbits
	.sectionflags	@""
	.align	4
.nv.constant0.unary_op_gelu_f32:
	.zero		916


//--------------------- .nv.constant0.unary_op_abs_f16 --------------------------
	.section	.nv.constant0.unary_op_abs_f16,"a",@progbits
	.sectionflags	@""
	.align	4
.nv.constant0.unary_op_abs_f16:
	.zero		916


//--------------------- .nv.constant0.unary_op_abs_f32 --------------------------
	.section	.nv.constant0.unary_op_abs_f32,"a",@progbits
	.sectionflags	@""
	.align	4
.nv.constant0.unary_op_abs_f32:
	.zero		916


//--------------------- .nv.constant0.unary_op_sin_f16 --------------------------
	.section	.nv.constant0.unary_op_sin_f16,"a",@progbits
	.sectionflags	@""
	.align	4
.nv.constant0.unary_op_sin_f16:
	.zero		916


//--------------------- .nv.constant0.unary_op_sin_f32 --------------------------
	.section	.nv.constant0.unary_op_sin_f32,"a",@progbits
	.sectionflags	@""
	.align	4
.nv.constant0.unary_op_sin_f32:
	.zero		916


//--------------------- .nv.constant0.unary_op_cos_f16 --------------------------
	.section	.nv.constant0.unary_op_cos_f16,"a",@progbits
	.sectionflags	@""
	.align	4
.nv.constant0.unary_op_cos_f16:
	.zero		916


//--------------------- .nv.constant0.unary_op_cos_f32 --------------------------
	.section	.nv.constant0.unary_op_cos_f32,"a",@progbits
	.sectionflags	@""
	.align	4
.nv.constant0.unary_op_cos_f32:
	.zero		916


//--------------------- .nv.constant0.unary_op_tanh_f16 --------------------------
	.section	.nv.constant0.unary_op_tanh_f16,"a",@progbits
	.sectionflags	@""
	.align	4
.nv.constant0.unary_op_tanh_f16:
	.zero		916


//--------------------- .nv.constant0.unary_op_tanh_f32 --------------------------
	.section	.nv.constant0.unary_op_tanh_f32,"a",@progbits
	.sectionflags	@""
	.align	4
.nv.constant0.unary_op_tanh_f32:
	.zero		916


//--------------------- .nv.constant0.unary_op_exp_f16 --------------------------
	.section	.nv.constant0.unary_op_exp_f16,"a",@progbits
	.sectionflags	@""
	.align	4
.nv.constant0.unary_op_exp_f16:
	.zero		916


//--------------------- .nv.constant0.unary_op_exp_f32 --------------------------
	.section	.nv.constant0.unary_op_exp_f32,"a",@progbits
	.sectionflags	@""
	.align	4
.nv.constant0.unary_op_exp_f32:
	.zero		916


//--------------------- .nv.constant0.unary_op_sqrt_f16 --------------------------
	.section	.nv.constant0.unary_op_sqrt_f16,"a",@progbits
	.sectionflags	@""
	.align	4
.nv.constant0.unary_op_sqrt_f16:
	.zero		916


//--------------------- .nv.constant0.unary_op_sqrt_f32 --------------------------
	.section	.nv.constant0.unary_op_sqrt_f32,"a",@progbits
	.sectionflags	@""
	.align	4
.nv.constant0.unary_op_sqrt_f32:
	.zero		916


//--------------------- .nv.constant0.unary_op_sqr_f16 --------------------------
	.section	.nv.constant0.unary_op_sqr_f16,"a",@progbits
	.sectionflags	@""
	.align	4
.nv.constant0.unary_op_sqr_f16:
	.zero		916


//--------------------- .nv.constant0.unary_op_sqr_f32 --------------------------
	.section	.nv.constant0.unary_op_sqr_f32,"a",@progbits
	.sectionflags	@""
	.align	4
.nv.constant0.unary_op_sqr_f32:
	.zero		916


//--------------------- SYMBOLS --------------------------

	.type		.nv.reservedSmem.offset0,@object
	.size		.nv.reservedSmem.offset0,0x4
